//
// Generated by NVIDIA NVVM Compiler
//
// Compiler Build ID: CL-36424714
// Cuda compilation tools, release 13.0, V13.0.88
// Based on NVVM 20.0.0
//

.version 9.0
.target sm_100
.address_size 64

	// .globl	_Z8InitWallPddi

.visible .entry _Z8InitWallPddi(
	.param .u64 .ptr .align 1 _Z8InitWallPddi_param_0,
	.param .f64 _Z8InitWallPddi_param_1,
	.param .u32 _Z8InitWallPddi_param_2
)
{
	.reg .pred 	%p<2>;
	.reg .b32 	%r<6>;
	.reg .b64 	%rd<5>;
	.reg .b64 	%fd<2>;

	ld.param.u64 	%rd1, [_Z8InitWallPddi_param_0];
	ld.param.f64 	%fd1, [_Z8InitWallPddi_param_1];
	ld.param.u32 	%r2, [_Z8InitWallPddi_param_2];
	mov.u32 	%r3, %ctaid.x;
	mov.u32 	%r4, %ntid.x;
	mov.u32 	%r5, %tid.x;
	mad.lo.s32 	%r1, %r3, %r4, %r5;
	setp.ge.s32 	%p1, %r1, %r2;
	@%p1 bra 	$L__BB0_2;
	cvta.to.global.u64 	%rd2, %rd1;
	mul.wide.s32 	%rd3, %r1, 8;
	add.s64 	%rd4, %rd2, %rd3;
	st.global.f64 	[%rd4], %fd1;
$L__BB0_2:
	ret;

}
	// .globl	_Z7Set_H_XPdS_S_did
.visible .entry _Z7Set_H_XPdS_S_did(
	.param .u64 .ptr .align 1 _Z7Set_H_XPdS_S_did_param_0,
	.param .u64 .ptr .align 1 _Z7Set_H_XPdS_S_did_param_1,
	.param .u64 .ptr .align 1 _Z7Set_H_XPdS_S_did_param_2,
	.param .f64 _Z7Set_H_XPdS_S_did_param_3,
	.param .u32 _Z7Set_H_XPdS_S_did_param_4,
	.param .f64 _Z7Set_H_XPdS_S_did_param_5
)
{
	.reg .pred 	%p<2>;
	.reg .b32 	%r<19>;
	.reg .b64 	%rd<12>;
	.reg .b64 	%fd<14>;

	ld.param.u64 	%rd1, [_Z7Set_H_XPdS_S_did_param_0];
	ld.param.u64 	%rd2, [_Z7Set_H_XPdS_S_did_param_1];
	ld.param.u64 	%rd3, [_Z7Set_H_XPdS_S_did_param_2];
	ld.param.f64 	%fd1, [_Z7Set_H_XPdS_S_did_param_3];
	ld.param.u32 	%r2, [_Z7Set_H_XPdS_S_did_param_4];
	ld.param.f64 	%fd2, [_Z7Set_H_XPdS_S_did_param_5];
	mov.u32 	%r3, %ctaid.x;
	mov.u32 	%r4, %ntid.x;
	mov.u32 	%r5, %tid.x;
	mad.lo.s32 	%r1, %r3, %r4, %r5;
	setp.ge.s32 	%p1, %r1, %r2;
	@%p1 bra 	$L__BB1_2;
	cvta.to.global.u64 	%rd4, %rd1;
	cvta.to.global.u64 	%rd5, %rd2;
	cvta.to.global.u64 	%rd6, %rd3;
	mul.hi.s32 	%r6, %r1, -705091559;
	add.s32 	%r7, %r6, %r1;
	shr.u32 	%r8, %r7, 31;
	shr.s32 	%r9, %r7, 13;
	add.s32 	%r10, %r9, %r8;
	mad.lo.s32 	%r11, %r10, -9801, %r1;
	mul.hi.s32 	%r12, %r11, -1518422781;
	add.s32 	%r13, %r12, %r11;
	shr.u32 	%r14, %r13, 31;
	shr.s32 	%r15, %r13, 6;
	add.s32 	%r16, %r15, %r14;
	mad.lo.s32 	%r17, %r10, 10000, %r11;
	add.s32 	%r18, %r17, %r16;
	mul.wide.s32 	%rd7, %r1, 8;
	add.s64 	%rd8, %rd4, %rd7;
	ld.global.f64 	%fd3, [%rd8];
	mul.wide.s32 	%rd9, %r18, 8;
	add.s64 	%rd10, %rd5, %rd9;
	ld.global.f64 	%fd4, [%rd10+8];
	ld.global.f64 	%fd5, [%rd10];
	add.s64 	%rd11, %rd6, %rd9;
	ld.global.f64 	%fd6, [%rd11+800];
	ld.global.f64 	%fd7, [%rd11];
	sub.f64 	%fd8, %fd4, %fd5;
	sub.f64 	%fd9, %fd6, %fd7;
	sub.f64 	%fd10, %fd8, %fd9;
	mul.f64 	%fd11, %fd2, %fd10;
	div.rn.f64 	%fd12, %fd11, %fd1;
	add.f64 	%fd13, %fd3, %fd12;
	st.global.f64 	[%rd8], %fd13;
$L__BB1_2:
	ret;

}
	// .globl	_Z7Set_H_YPdS_S_did
.visible .entry _Z7Set_H_YPdS_S_did(
	.param .u64 .ptr .align 1 _Z7Set_H_YPdS_S_did_param_0,
	.param .u64 .ptr .align 1 _Z7Set_H_YPdS_S_did_param_1,
	.param .u64 .ptr .align 1 _Z7Set_H_YPdS_S_did_param_2,
	.param .f64 _Z7Set_H_YPdS_S_did_param_3,
	.param .u32 _Z7Set_H_YPdS_S_did_param_4,
	.param .f64 _Z7Set_H_YPdS_S_did_param_5
)
{
	.reg .pred 	%p<2>;
	.reg .b32 	%r<19>;
	.reg .b64 	%rd<12>;
	.reg .b64 	%fd<14>;

	ld.param.u64 	%rd1, [_Z7Set_H_YPdS_S_did_param_0];
	ld.param.u64 	%rd2, [_Z7Set_H_YPdS_S_did_param_1];
	ld.param.u64 	%rd3, [_Z7Set_H_YPdS_S_did_param_2];
	ld.param.f64 	%fd1, [_Z7Set_H_YPdS_S_did_param_3];
	ld.param.u32 	%r2, [_Z7Set_H_YPdS_S_did_param_4];
	ld.param.f64 	%fd2, [_Z7Set_H_YPdS_S_did_param_5];
	mov.u32 	%r3, %ctaid.x;
	mov.u32 	%r4, %ntid.x;
	mov.u32 	%r5, %tid.x;
	mad.lo.s32 	%r1, %r3, %r4, %r5;
	setp.ge.s32 	%p1, %r1, %r2;
	@%p1 bra 	$L__BB2_2;
	cvta.to.global.u64 	%rd4, %rd1;
	cvta.to.global.u64 	%rd5, %rd2;
	cvta.to.global.u64 	%rd6, %rd3;
	mul.wide.s32 	%rd7, %r1, 8;
	add.s64 	%rd8, %rd4, %rd7;
	ld.global.f64 	%fd3, [%rd8];
	mul.hi.s32 	%r6, %r1, -705091559;
	add.s32 	%r7, %r6, %r1;
	shr.u32 	%r8, %r7, 31;
	shr.s32 	%r9, %r7, 13;
	add.s32 	%r10, %r9, %r8;
	mad.lo.s32 	%r11, %r10, -9801, %r1;
	mul.hi.s32 	%r12, %r11, -1518422781;
	add.s32 	%r13, %r12, %r11;
	shr.u32 	%r14, %r13, 31;
	shr.s32 	%r15, %r13, 6;
	add.s32 	%r16, %r15, %r14;
	mad.lo.s32 	%r17, %r10, 10000, %r11;
	add.s32 	%r18, %r17, %r16;
	mul.wide.s32 	%rd9, %r18, 8;
	add.s64 	%rd10, %rd5, %rd9;
	ld.global.f64 	%fd4, [%rd10+80000];
	ld.global.f64 	%fd5, [%rd10];
	add.s64 	%rd11, %rd6, %rd9;
	ld.global.f64 	%fd6, [%rd11+8];
	ld.global.f64 	%fd7, [%rd11];
	sub.f64 	%fd8, %fd4, %fd5;
	sub.f64 	%fd9, %fd6, %fd7;
	sub.f64 	%fd10, %fd8, %fd9;
	mul.f64 	%fd11, %fd2, %fd10;
	div.rn.f64 	%fd12, %fd11, %fd1;
	add.f64 	%fd13, %fd3, %fd12;
	st.global.f64 	[%rd8], %fd13;
$L__BB2_2:
	ret;

}
	// .globl	_Z7Set_H_ZPdS_S_did
.visible .entry _Z7Set_H_ZPdS_S_did(
	.param .u64 .ptr .align 1 _Z7Set_H_ZPdS_S_did_param_0,
	.param .u64 .ptr .align 1 _Z7Set_H_ZPdS_S_did_param_1,
	.param .u64 .ptr .align 1 _Z7Set_H_ZPdS_S_did_param_2,
	.param .f64 _Z7Set_H_ZPdS_S_did_param_3,
	.param .u32 _Z7Set_H_ZPdS_S_did_param_4,
	.param .f64 _Z7Set_H_ZPdS_S_did_param_5
)
{
	.reg .pred 	%p<2>;
	.reg .b32 	%r<19>;
	.reg .b64 	%rd<12>;
	.reg .b64 	%fd<14>;

	ld.param.u64 	%rd1, [_Z7Set_H_ZPdS_S_did_param_0];
	ld.param.u64 	%rd2, [_Z7Set_H_ZPdS_S_did_param_1];
	ld.param.u64 	%rd3, [_Z7Set_H_ZPdS_S_did_param_2];
	ld.param.f64 	%fd1, [_Z7Set_H_ZPdS_S_did_param_3];
	ld.param.u32 	%r2, [_Z7Set_H_ZPdS_S_did_param_4];
	ld.param.f64 	%fd2, [_Z7Set_H_ZPdS_S_did_param_5];
	mov.u32 	%r3, %ctaid.x;
	mov.u32 	%r4, %ntid.x;
	mov.u32 	%r5, %tid.x;
	mad.lo.s32 	%r1, %r3, %r4, %r5;
	setp.ge.s32 	%p1, %r1, %r2;
	@%p1 bra 	$L__BB3_2;
	cvta.to.global.u64 	%rd4, %rd1;
	cvta.to.global.u64 	%rd5, %rd2;
	cvta.to.global.u64 	%rd6, %rd3;
	mul.wide.s32 	%rd7, %r1, 8;
	add.s64 	%rd8, %rd4, %rd7;
	ld.global.f64 	%fd3, [%rd8];
	mul.hi.s32 	%r6, %r1, -705091559;
	add.s32 	%r7, %r6, %r1;
	shr.u32 	%r8, %r7, 31;
	shr.s32 	%r9, %r7, 13;
	add.s32 	%r10, %r9, %r8;
	mad.lo.s32 	%r11, %r10, -9801, %r1;
	mul.hi.s32 	%r12, %r11, -1518422781;
	add.s32 	%r13, %r12, %r11;
	shr.u32 	%r14, %r13, 31;
	shr.s32 	%r15, %r13, 6;
	add.s32 	%r16, %r15, %r14;
	mad.lo.s32 	%r17, %r10, 10000, %r11;
	add.s32 	%r18, %r17, %r16;
	mul.wide.s32 	%rd9, %r18, 8;
	add.s64 	%rd10, %rd5, %rd9;
	ld.global.f64 	%fd4, [%rd10+800];
	ld.global.f64 	%fd5, [%rd10];
	add.s64 	%rd11, %rd6, %rd9;
	ld.global.f64 	%fd6, [%rd11+80000];
	ld.global.f64 	%fd7, [%rd11];
	sub.f64 	%fd8, %fd4, %fd5;
	sub.f64 	%fd9, %fd6, %fd7;
	sub.f64 	%fd10, %fd8, %fd9;
	mul.f64 	%fd11, %fd2, %fd10;
	div.rn.f64 	%fd12, %fd11, %fd1;
	add.f64 	%fd13, %fd3, %fd12;
	st.global.f64 	[%rd8], %fd13;
$L__BB3_2:
	ret;

}
	// .globl	_Z7Set_E_XPdS_S_didPi
.visible .entry _Z7Set_E_XPdS_S_didPi(
	.param .u64 .ptr .align 1 _Z7Set_E_XPdS_S_didPi_param_0,
	.param .u64 .ptr .align 1 _Z7Set_E_XPdS_S_didPi_param_1,
	.param .u64 .ptr .align 1 _Z7Set_E_XPdS_S_didPi_param_2,
	.param .f64 _Z7Set_E_XPdS_S_didPi_param_3,
	.param .u32 _Z7Set_E_XPdS_S_didPi_param_4,
	.param .f64 _Z7Set_E_XPdS_S_didPi_param_5,
	.param .u64 .ptr .align 1 _Z7Set_E_XPdS_S_didPi_param_6
)
{
	.reg .pred 	%p<2>;
	.reg .b32 	%r<18>;
	.reg .b64 	%rd<16>;
	.reg .b64 	%fd<14>;

	ld.param.u64 	%rd1, [_Z7Set_E_XPdS_S_didPi_param_0];
	ld.param.u64 	%rd2, [_Z7Set_E_XPdS_S_didPi_param_1];
	ld.param.u64 	%rd3, [_Z7Set_E_XPdS_S_didPi_param_2];
	ld.param.f64 	%fd1, [_Z7Set_E_XPdS_S_didPi_param_3];
	ld.param.u32 	%r2, [_Z7Set_E_XPdS_S_didPi_param_4];
	ld.param.f64 	%fd2, [_Z7Set_E_XPdS_S_didPi_param_5];
	ld.param.u64 	%rd4, [_Z7Set_E_XPdS_S_didPi_param_6];
	mov.u32 	%r3, %ctaid.x;
	mov.u32 	%r4, %ntid.x;
	mov.u32 	%r5, %tid.x;
	mad.lo.s32 	%r1, %r3, %r4, %r5;
	setp.ge.s32 	%p1, %r1, %r2;
	@%p1 bra 	$L__BB4_2;
	cvta.to.global.u64 	%rd5, %rd4;
	cvta.to.global.u64 	%rd6, %rd1;
	cvta.to.global.u64 	%rd7, %rd2;
	cvta.to.global.u64 	%rd8, %rd3;
	mul.wide.s32 	%rd9, %r1, 4;
	add.s64 	%rd10, %rd5, %rd9;
	ld.global.u32 	%r6, [%rd10];
	mul.hi.s32 	%r7, %r6, 1759218605;
	shr.u32 	%r8, %r7, 31;
	shr.s32 	%r9, %r7, 12;
	add.s32 	%r10, %r9, %r8;
	mad.lo.s32 	%r11, %r10, -10000, %r6;
	mul.hi.s32 	%r12, %r11, -1374389535;
	shr.u32 	%r13, %r12, 31;
	shr.s32 	%r14, %r12, 5;
	add.s32 	%r15, %r14, %r13;
	mad.lo.s32 	%r16, %r10, 9801, %r11;
	add.s32 	%r17, %r16, %r15;
	mul.wide.s32 	%rd11, %r6, 8;
	add.s64 	%rd12, %rd6, %rd11;
	ld.global.f64 	%fd3, [%rd12];
	mul.wide.s32 	%rd13, %r17, 8;
	add.s64 	%rd14, %rd7, %rd13;
	ld.global.f64 	%fd4, [%rd14];
	ld.global.f64 	%fd5, [%rd14+-792];
	add.s64 	%rd15, %rd8, %rd13;
	ld.global.f64 	%fd6, [%rd15];
	ld.global.f64 	%fd7, [%rd15+-8];
	sub.f64 	%fd8, %fd4, %fd5;
	sub.f64 	%fd9, %fd6, %fd7;
	sub.f64 	%fd10, %fd8, %fd9;
	mul.f64 	%fd11, %fd2, %fd10;
	div.rn.f64 	%fd12, %fd11, %fd1;
	add.f64 	%fd13, %fd3, %fd12;
	st.global.f64 	[%rd12], %fd13;
$L__BB4_2:
	ret;

}
	// .globl	_Z7Set_E_YPdS_S_didPi
.visible .entry _Z7Set_E_YPdS_S_didPi(
	.param .u64 .ptr .align 1 _Z7Set_E_YPdS_S_didPi_param_0,
	.param .u64 .ptr .align 1 _Z7Set_E_YPdS_S_didPi_param_1,
	.param .u64 .ptr .align 1 _Z7Set_E_YPdS_S_didPi_param_2,
	.param .f64 _Z7Set_E_YPdS_S_didPi_param_3,
	.param .u32 _Z7Set_E_YPdS_S_didPi_param_4,
	.param .f64 _Z7Set_E_YPdS_S_didPi_param_5,
	.param .u64 .ptr .align 1 _Z7Set_E_YPdS_S_didPi_param_6
)
{
	.reg .pred 	%p<2>;
	.reg .b32 	%r<18>;
	.reg .b64 	%rd<16>;
	.reg .b64 	%fd<14>;

	ld.param.u64 	%rd1, [_Z7Set_E_YPdS_S_didPi_param_0];
	ld.param.u64 	%rd2, [_Z7Set_E_YPdS_S_didPi_param_1];
	ld.param.u64 	%rd3, [_Z7Set_E_YPdS_S_didPi_param_2];
	ld.param.f64 	%fd1, [_Z7Set_E_YPdS_S_didPi_param_3];
	ld.param.u32 	%r2, [_Z7Set_E_YPdS_S_didPi_param_4];
	ld.param.f64 	%fd2, [_Z7Set_E_YPdS_S_didPi_param_5];
	ld.param.u64 	%rd4, [_Z7Set_E_YPdS_S_didPi_param_6];
	mov.u32 	%r3, %ctaid.x;
	mov.u32 	%r4, %ntid.x;
	mov.u32 	%r5, %tid.x;
	mad.lo.s32 	%r1, %r3, %r4, %r5;
	setp.ge.s32 	%p1, %r1, %r2;
	@%p1 bra 	$L__BB5_2;
	cvta.to.global.u64 	%rd5, %rd4;
	cvta.to.global.u64 	%rd6, %rd1;
	cvta.to.global.u64 	%rd7, %rd2;
	cvta.to.global.u64 	%rd8, %rd3;
	mul.wide.s32 	%rd9, %r1, 4;
	add.s64 	%rd10, %rd5, %rd9;
	ld.global.u32 	%r6, [%rd10];
	mul.hi.s32 	%r7, %r6, 1759218605;
	shr.u32 	%r8, %r7, 31;
	shr.s32 	%r9, %r7, 12;
	add.s32 	%r10, %r9, %r8;
	mad.lo.s32 	%r11, %r10, -10000, %r6;
	mul.hi.s32 	%r12, %r11, -1374389535;
	shr.u32 	%r13, %r12, 31;
	shr.s32 	%r14, %r12, 5;
	add.s32 	%r15, %r14, %r13;
	mad.lo.s32 	%r16, %r10, 9801, %r11;
	add.s32 	%r17, %r16, %r15;
	mul.wide.s32 	%rd11, %r6, 8;
	add.s64 	%rd12, %rd6, %rd11;
	ld.global.f64 	%fd3, [%rd12];
	mul.wide.s32 	%rd13, %r17, 8;
	add.s64 	%rd14, %rd7, %rd13;
	ld.global.f64 	%fd4, [%rd14];
	ld.global.f64 	%fd5, [%rd14+-8];
	add.s64 	%rd15, %rd8, %rd13;
	ld.global.f64 	%fd6, [%rd15];
	ld.global.f64 	%fd7, [%rd15+-78408];
	sub.f64 	%fd8, %fd4, %fd5;
	sub.f64 	%fd9, %fd6, %fd7;
	sub.f64 	%fd10, %fd8, %fd9;
	mul.f64 	%fd11, %fd2, %fd10;
	div.rn.f64 	%fd12, %fd11, %fd1;
	add.f64 	%fd13, %fd3, %fd12;
	st.global.f64 	[%rd12], %fd13;
$L__BB5_2:
	ret;

}
	// .globl	_Z7Set_E_ZPdS_S_didPi
.visible .entry _Z7Set_E_ZPdS_S_didPi(
	.param .u64 .ptr .align 1 _Z7Set_E_ZPdS_S_didPi_param_0,
	.param .u64 .ptr .align 1 _Z7Set_E_ZPdS_S_didPi_param_1,
	.param .u64 .ptr .align 1 _Z7Set_E_ZPdS_S_didPi_param_2,
	.param .f64 _Z7Set_E_ZPdS_S_didPi_param_3,
	.param .u32 _Z7Set_E_ZPdS_S_didPi_param_4,
	.param .f64 _Z7Set_E_ZPdS_S_didPi_param_5,
	.param .u64 .ptr .align 1 _Z7Set_E_ZPdS_S_didPi_param_6
)
{
	.reg .pred 	%p<2>;
	.reg .b32 	%r<18>;
	.reg .b64 	%rd<16>;
	.reg .b64 	%fd<14>;

	ld.param.u64 	%rd1, [_Z7Set_E_ZPdS_S_didPi_param_0];
	ld.param.u64 	%rd2, [_Z7Set_E_ZPdS_S_didPi_param_1];
	ld.param.u64 	%rd3, [_Z7Set_E_ZPdS_S_didPi_param_2];
	ld.param.f64 	%fd1, [_Z7Set_E_ZPdS_S_didPi_param_3];
	ld.param.u32 	%r2, [_Z7Set_E_ZPdS_S_didPi_param_4];
	ld.param.f64 	%fd2, [_Z7Set_E_ZPdS_S_didPi_param_5];
	ld.param.u64 	%rd4, [_Z7Set_E_ZPdS_S_didPi_param_6];
	mov.u32 	%r3, %ctaid.x;
	mov.u32 	%r4, %ntid.x;
	mov.u32 	%r5, %tid.x;
	mad.lo.s32 	%r1, %r3, %r4, %r5;
	setp.ge.s32 	%p1, %r1, %r2;
	@%p1 bra 	$L__BB6_2;
	cvta.to.global.u64 	%rd5, %rd4;
	cvta.to.global.u64 	%rd6, %rd1;
	cvta.to.global.u64 	%rd7, %rd2;
	cvta.to.global.u64 	%rd8, %rd3;
	mul.wide.s32 	%rd9, %r1, 4;
	add.s64 	%rd10, %rd5, %rd9;
	ld.global.u32 	%r6, [%rd10];
	mul.hi.s32 	%r7, %r6, 1759218605;
	shr.u32 	%r8, %r7, 31;
	shr.s32 	%r9, %r7, 12;
	add.s32 	%r10, %r9, %r8;
	mad.lo.s32 	%r11, %r10, -10000, %r6;
	mul.hi.s32 	%r12, %r11, -1374389535;
	shr.u32 	%r13, %r12, 31;
	shr.s32 	%r14, %r12, 5;
	add.s32 	%r15, %r14, %r13;
	mad.lo.s32 	%r16, %r10, 9801, %r11;
	add.s32 	%r17, %r16, %r15;
	mul.wide.s32 	%rd11, %r6, 8;
	add.s64 	%rd12, %rd6, %rd11;
	ld.global.f64 	%fd3, [%rd12];
	mul.wide.s32 	%rd13, %r17, 8;
	add.s64 	%rd14, %rd7, %rd13;
	ld.global.f64 	%fd4, [%rd14];
	ld.global.f64 	%fd5, [%rd14+-78408];
	add.s64 	%rd15, %rd8, %rd13;
	ld.global.f64 	%fd6, [%rd15];
	ld.global.f64 	%fd7, [%rd15+-792];
	sub.f64 	%fd8, %fd4, %fd5;
	sub.f64 	%fd9, %fd6, %fd7;
	sub.f64 	%fd10, %fd8, %fd9;
	mul.f64 	%fd11, %fd2, %fd10;
	div.rn.f64 	%fd12, %fd11, %fd1;
	add.f64 	%fd13, %fd3, %fd12;
	st.global.f64 	[%rd12], %fd13;
$L__BB6_2:
	ret;

}


// ===== COMPILED SASS (sm_100) =====

	.target	sm_100

	.elftype	@"ET_EXEC"


//--------------------- .note.nv.tkinfo           --------------------------
	.section	.note.nv.tkinfo,"",@"SHT_NOTE"
	.sectionflags	@"SHF_NOTE_NV_TKINFO"
	.tkinfo
        /*0018*/ 	.word	0x00000002
        /*0030*/ 	.string	""
        /*0030*/ 	.string	"ptxas"
        /*0030*/ 	.string	"Cuda compilation tools, release 13.0, V13.0.88"
        /*0030*/ 	.string	"Build cuda_13.0.r13.0/compiler.36424714_0"
        /*0030*/ 	.string	"-arch sm_100 -m 64 "



//--------------------- .note.nv.cuinfo           --------------------------
	.section	.note.nv.cuinfo,"",@"SHT_NOTE"
	.sectionflags	@"SHF_NOTE_NV_CUINFO"
        /*0018*/ 	.short	0x0002
        /*001a*/ 	.short	0x0064
        /*001c*/ 	.short	0x0082
	.zero		2


//--------------------- .nv.info                  --------------------------
	.section	.nv.info,"",@"SHT_CUDA_INFO"
	.align	4


	//----- nvinfo : EIATTR_REGCOUNT
	.align		4
        /*0000*/ 	.byte	0x04, 0x2f
        /*0002*/ 	.short	(.L_1 - .L_0)
	.align		4
.L_0:
        /*0004*/ 	.word	index@(_Z8InitWallPddi)
        /*0008*/ 	.word	0x0000000a


	//----- nvinfo : EIATTR_FRAME_SIZE
	.align		4
.L_1:
        /*000c*/ 	.byte	0x04, 0x11
        /*000e*/ 	.short	(.L_3 - .L_2)
	.align		4
.L_2:
        /*0010*/ 	.word	index@(_Z8InitWallPddi)
        /*0014*/ 	.word	0x00000000


	//----- nvinfo : EIATTR_REGCOUNT
	.align		4
.L_3:
        /*0018*/ 	.byte	0x04, 0x2f
        /*001a*/ 	.short	(.L_5 - .L_4)
	.align		4
.L_4:
        /*001c*/ 	.word	index@(_Z7Set_H_XPdS_S_did)
        /*0020*/ 	.word	0x0000001c


	//----- nvinfo : EIATTR_FRAME_SIZE
	.align		4
.L_5:
        /*0024*/ 	.byte	0x04, 0x11
        /*0026*/ 	.short	(.L_7 - .L_6)
	.align		4
.L_6:
        /*0028*/ 	.word	index@($__internal_5_$__cuda_sm20_div_rn_f64_full)
        /*002c*/ 	.word	0x00000000


	//----- nvinfo : EIATTR_FRAME_SIZE
	.align		4
.L_7:
        /*0030*/ 	.byte	0x04, 0x11
        /*0032*/ 	.short	(.L_9 - .L_8)
	.align		4
.L_8:
        /*0034*/ 	.word	index@(_Z7Set_H_XPdS_S_did)
        /*0038*/ 	.word	0x00000000


	//----- nvinfo : EIATTR_REGCOUNT
	.align		4
.L_9:
        /*003c*/ 	.byte	0x04, 0x2f
        /*003e*/ 	.short	(.L_11 - .L_10)
	.align		4
.L_10:
        /*0040*/ 	.word	index@(_Z7Set_H_YPdS_S_did)
        /*0044*/ 	.word	0x0000001c


	//----- nvinfo : EIATTR_FRAME_SIZE
	.align		4
.L_11:
        /*0048*/ 	.byte	0x04, 0x11
        /*004a*/ 	.short	(.L_13 - .L_12)
	.align		4
.L_12:
        /*004c*/ 	.word	index@($__internal_4_$__cuda_sm20_div_rn_f64_full)
        /*0050*/ 	.word	0x00000000


	//----- nvinfo : EIATTR_FRAME_SIZE
	.align		4
.L_13:
        /*0054*/ 	.byte	0x04, 0x11
        /*0056*/ 	.short	(.L_15 - .L_14)
	.align		4
.L_14:
        /*0058*/ 	.word	index@(_Z7Set_H_YPdS_S_did)
        /*005c*/ 	.word	0x00000000


	//----- nvinfo : EIATTR_REGCOUNT
	.align		4
.L_15:
        /*0060*/ 	.byte	0x04, 0x2f
        /*0062*/ 	.short	(.L_17 - .L_16)
	.align		4
.L_16:
        /*0064*/ 	.word	index@(_Z7Set_H_ZPdS_S_did)
        /*0068*/ 	.word	0x0000001c


	//----- nvinfo : EIATTR_FRAME_SIZE
	.align		4
.L_17:
        /*006c*/ 	.byte	0x04, 0x11
        /*006e*/ 	.short	(.L_19 - .L_18)
	.align		4
.L_18:
        /*0070*/ 	.word	index@($__internal_3_$__cuda_sm20_div_rn_f64_full)
        /*0074*/ 	.word	0x00000000


	//----- nvinfo : EIATTR_FRAME_SIZE
	.align		4
.L_19:
        /*0078*/ 	.byte	0x04, 0x11
        /*007a*/ 	.short	(.L_21 - .L_20)
	.align		4
.L_20:
        /*007c*/ 	.word	index@(_Z7Set_H_ZPdS_S_did)
        /*0080*/ 	.word	0x00000000


	//----- nvinfo : EIATTR_REGCOUNT
	.align		4
.L_21:
        /*0084*/ 	.byte	0x04, 0x2f
        /*0086*/ 	.short	(.L_23 - .L_22)
	.align		4
.L_22:
        /*0088*/ 	.word	index@(_Z7Set_E_XPdS_S_didPi)
        /*008c*/ 	.word	0x0000001c


	//----- nvinfo : EIATTR_FRAME_SIZE
	.align		4
.L_23:
        /*0090*/ 	.byte	0x04, 0x11
        /*0092*/ 	.short	(.L_25 - .L_24)
	.align		4
.L_24:
        /*0094*/ 	.word	index@($__internal_2_$__cuda_sm20_div_rn_f64_full)
        /*0098*/ 	.word	0x00000000


	//----- nvinfo : EIATTR_FRAME_SIZE
	.align		4
.L_25:
        /*009c*/ 	.byte	0x04, 0x11
        /*009e*/ 	.short	(.L_27 - .L_26)
	.align		4
.L_26:
        /*00a0*/ 	.word	index@(_Z7Set_E_XPdS_S_didPi)
        /*00a4*/ 	.word	0x00000000


	//----- nvinfo : EIATTR_REGCOUNT
	.align		4
.L_27:
        /*00a8*/ 	.byte	0x04, 0x2f
        /*00aa*/ 	.short	(.L_29 - .L_28)
	.align		4
.L_28:
        /*00ac*/ 	.word	index@(_Z7Set_E_YPdS_S_didPi)
        /*00b0*/ 	.word	0x0000001c


	//----- nvinfo : EIATTR_FRAME_SIZE
	.align		4
.L_29:
        /*00b4*/ 	.byte	0x04, 0x11
        /*00b6*/ 	.short	(.L_31 - .L_30)
	.align		4
.L_30:
        /*00b8*/ 	.word	index@($__internal_1_$__cuda_sm20_div_rn_f64_full)
        /*00bc*/ 	.word	0x00000000


	//----- nvinfo : EIATTR_FRAME_SIZE
	.align		4
.L_31:
        /*00c0*/ 	.byte	0x04, 0x11
        /*00c2*/ 	.short	(.L_33 - .L_32)
	.align		4
.L_32:
        /*00c4*/ 	.word	index@(_Z7Set_E_YPdS_S_didPi)
        /*00c8*/ 	.word	0x00000000


	//----- nvinfo : EIATTR_REGCOUNT
	.align		4
.L_33:
        /*00cc*/ 	.byte	0x04, 0x2f
        /*00ce*/ 	.short	(.L_35 - .L_34)
	.align		4
.L_34:
        /*00d0*/ 	.word	index@(_Z7Set_E_ZPdS_S_didPi)
        /*00d4*/ 	.word	0x0000001c


	//----- nvinfo : EIATTR_FRAME_SIZE
	.align		4
.L_35:
        /*00d8*/ 	.byte	0x04, 0x11
        /*00da*/ 	.short	(.L_37 - .L_36)
	.align		4
.L_36:
        /*00dc*/ 	.word	index@($__internal_0_$__cuda_sm20_div_rn_f64_full)
        /*00e0*/ 	.word	0x00000000


	//----- nvinfo : EIATTR_FRAME_SIZE
	.align		4
.L_37:
        /*00e4*/ 	.byte	0x04, 0x11
        /*00e6*/ 	.short	(.L_39 - .L_38)
	.align		4
.L_38:
        /*00e8*/ 	.word	index@(_Z7Set_E_ZPdS_S_didPi)
        /*00ec*/ 	.word	0x00000000


	//----- nvinfo : EIATTR_MIN_STACK_SIZE
	.align		4
.L_39:
        /*00f0*/ 	.byte	0x04, 0x12
        /*00f2*/ 	.short	(.L_41 - .L_40)
	.align		4
.L_40:
        /*00f4*/ 	.word	index@(_Z7Set_E_ZPdS_S_didPi)
        /*00f8*/ 	.word	0x00000000


	//----- nvinfo : EIATTR_MIN_STACK_SIZE
	.align		4
.L_41:
        /*00fc*/ 	.byte	0x04, 0x12
        /*00fe*/ 	.short	(.L_43 - .L_42)
	.align		4
.L_42:
        /*0100*/ 	.word	index@(_Z7Set_E_YPdS_S_didPi)
        /*0104*/ 	.word	0x00000000


	//----- nvinfo : EIATTR_MIN_STACK_SIZE
	.align		4
.L_43:
        /*0108*/ 	.byte	0x04, 0x12
        /*010a*/ 	.short	(.L_45 - .L_44)
	.align		4
.L_44:
        /*010c*/ 	.word	index@(_Z7Set_E_XPdS_S_didPi)
        /*0110*/ 	.word	0x00000000


	//----- nvinfo : EIATTR_MIN_STACK_SIZE
	.align		4
.L_45:
        /*0114*/ 	.byte	0x04, 0x12
        /*0116*/ 	.short	(.L_47 - .L_46)
	.align		4
.L_46:
        /*0118*/ 	.word	index@(_Z7Set_H_ZPdS_S_did)
        /*011c*/ 	.word	0x00000000


	//----- nvinfo : EIATTR_MIN_STACK_SIZE
	.align		4
.L_47:
        /*0120*/ 	.byte	0x04, 0x12
        /*0122*/ 	.short	(.L_49 - .L_48)
	.align		4
.L_48:
        /*0124*/ 	.word	index@(_Z7Set_H_YPdS_S_did)
        /*0128*/ 	.word	0x00000000


	//----- nvinfo : EIATTR_MIN_STACK_SIZE
	.align		4
.L_49:
        /*012c*/ 	.byte	0x04, 0x12
        /*012e*/ 	.short	(.L_51 - .L_50)
	.align		4
.L_50:
        /*0130*/ 	.word	index@(_Z7Set_H_XPdS_S_did)
        /*0134*/ 	.word	0x00000000


	//----- nvinfo : EIATTR_MIN_STACK_SIZE
	.align		4
.L_51:
        /*0138*/ 	.byte	0x04, 0x12
        /*013a*/ 	.short	(.L_53 - .L_52)
	.align		4
.L_52:
        /*013c*/ 	.word	index@(_Z8InitWallPddi)
        /*0140*/ 	.word	0x00000000
.L_53:


//--------------------- .nv.compat                --------------------------
	.section	.nv.compat,"",@"SHT_CUDA_COMPAT_INFO"
	.align	4
        /*0000*/ 	.byte	0x02, 0x09, 0x00, 0x00, 0x02, 0x02, 0x01, 0x00, 0x02, 0x05, 0x05, 0x00, 0x03, 0x07, 0x01, 0x01
        /*0010*/ 	.byte	0x02, 0x03, 0x00, 0x00, 0x02, 0x06, 0x01, 0x00, 0x04, 0x0b, 0x08, 0x00, 0x01, 0x00, 0x00, 0x00
        /*0020*/ 	.byte	0x00, 0x00, 0x00, 0x00


//--------------------- .nv.info._Z7Set_E_ZPdS_S_didPi --------------------------
	.section	.nv.info._Z7Set_E_ZPdS_S_didPi,"",@"SHT_CUDA_INFO"
	.sectionflags	@""
	.align	4


	//----- nvinfo : EIATTR_CUDA_API_VERSION
	.align		4
        /*0000*/ 	.byte	0x04, 0x37
        /*0002*/ 	.short	(.L_55 - .L_54)
.L_54:
        /*0004*/ 	.word	0x00000082


	//----- nvinfo : EIATTR_KPARAM_INFO
	.align		4
.L_55:
        /*0008*/ 	.byte	0x04, 0x17
        /*000a*/ 	.short	(.L_57 - .L_56)
.L_56:
        /*000c*/ 	.word	0x00000000
        /*0010*/ 	.short	0x0006
        /*0012*/ 	.short	0x0030
        /*0014*/ 	.byte	0x00, 0xf5, 0x21, 0x00


	//----- nvinfo : EIATTR_KPARAM_INFO
	.align		4
.L_57:
        /*0018*/ 	.byte	0x04, 0x17
        /*001a*/ 	.short	(.L_59 - .L_58)
.L_58:
        /*001c*/ 	.word	0x00000000
        /*0020*/ 	.short	0x0005
        /*0022*/ 	.short	0x0028
        /*0024*/ 	.byte	0x00, 0xf0, 0x21, 0x00


	//----- nvinfo : EIATTR_KPARAM_INFO
	.align		4
.L_59:
        /*0028*/ 	.byte	0x04, 0x17
        /*002a*/ 	.short	(.L_61 - .L_60)
.L_60:
        /*002c*/ 	.word	0x00000000
        /*0030*/ 	.short	0x0004
        /*0032*/ 	.short	0x0020
        /*0034*/ 	.byte	0x00, 0xf0, 0x11, 0x00


	//----- nvinfo : EIATTR_KPARAM_INFO
	.align		4
.L_61:
        /*0038*/ 	.byte	0x04, 0x17
        /*003a*/ 	.short	(.L_63 - .L_62)
.L_62:
        /*003c*/ 	.word	0x00000000
        /*0040*/ 	.short	0x0003
        /*0042*/ 	.short	0x0018
        /*0044*/ 	.byte	0x00, 0xf0, 0x21, 0x00


	//----- nvinfo : EIATTR_KPARAM_INFO
	.align		4
.L_63:
        /*0048*/ 	.byte	0x04, 0x17
        /*004a*/ 	.short	(.L_65 - .L_64)
.L_64:
        /*004c*/ 	.word	0x00000000
        /*0050*/ 	.short	0x0002
        /*0052*/ 	.short	0x0010
        /*0054*/ 	.byte	0x00, 0xf5, 0x21, 0x00


	//----- nvinfo : EIATTR_KPARAM_INFO
	.align		4
.L_65:
        /*0058*/ 	.byte	0x04, 0x17
        /*005a*/ 	.short	(.L_67 - .L_66)
.L_66:
        /*005c*/ 	.word	0x00000000
        /*0060*/ 	.short	0x0001
        /*0062*/ 	.short	0x0008
        /*0064*/ 	.byte	0x00, 0xf5, 0x21, 0x00


	//----- nvinfo : EIATTR_KPARAM_INFO
	.align		4
.L_67:
        /*0068*/ 	.byte	0x04, 0x17
        /*006a*/ 	.short	(.L_69 - .L_68)
.L_68:
        /*006c*/ 	.word	0x00000000
        /*0070*/ 	.short	0x0000
        /*0072*/ 	.short	0x0000
        /*0074*/ 	.byte	0x00, 0xf5, 0x21, 0x00


	//----- nvinfo : EIATTR_SPARSE_MMA_MASK
	.align		4
.L_69:
        /*0078*/ 	.byte	0x03, 0x50
        /*007a*/ 	.short	0x0000


	//----- nvinfo : EIATTR_MAXREG_COUNT
	.align		4
        /*007c*/ 	.byte	0x03, 0x1b
        /*007e*/ 	.short	0x00ff


	//----- nvinfo : EIATTR_MERCURY_ISA_VERSION
	.align		4
        /*0080*/ 	.byte	0x03, 0x5f
        /*0082*/ 	.short	0x0101


	//----- nvinfo : EIATTR_VRC_CTA_INIT_COUNT
	.align		4
        /*0084*/ 	.byte	0x02, 0x4a
	.zero		1
	.zero		1


	//----- nvinfo : EIATTR_EXIT_INSTR_OFFSETS
	.align		4
        /*0088*/ 	.byte	0x04, 0x1c
        /*008a*/ 	.short	(.L_71 - .L_70)


	//   ....[0]....
.L_70:
        /*008c*/ 	.word	0x00000070


	//   ....[1]....
        /*0090*/ 	.word	0x000003d0


	//----- nvinfo : EIATTR_CRS_STACK_SIZE
	.align		4
.L_71:
        /*0094*/ 	.byte	0x04, 0x1e
        /*0096*/ 	.short	(.L_73 - .L_72)
.L_72:
        /*0098*/ 	.word	0x00000000


	//----- nvinfo : EIATTR_CBANK_PARAM_SIZE
	.align		4
.L_73:
        /*009c*/ 	.byte	0x03, 0x19
        /*009e*/ 	.short	0x0038


	//----- nvinfo : EIATTR_PARAM_CBANK
	.align		4
        /*00a0*/ 	.byte	0x04, 0x0a
        /*00a2*/ 	.short	(.L_75 - .L_74)
	.align		4
.L_74:
        /*00a4*/ 	.word	index@(.nv.constant0._Z7Set_E_ZPdS_S_didPi)
        /*00a8*/ 	.short	0x0380
        /*00aa*/ 	.short	0x0038


	//----- nvinfo : EIATTR_SW_WAR
	.align		4
.L_75:
        /*00ac*/ 	.byte	0x04, 0x36
        /*00ae*/ 	.short	(.L_77 - .L_76)
.L_76:
        /*00b0*/ 	.word	0x00000008
.L_77:


//--------------------- .nv.info._Z7Set_E_YPdS_S_didPi --------------------------
	.section	.nv.info._Z7Set_E_YPdS_S_didPi,"",@"SHT_CUDA_INFO"
	.sectionflags	@""
	.align	4


	//----- nvinfo : EIATTR_CUDA_API_VERSION
	.align		4
        /*0000*/ 	.byte	0x04, 0x37
        /*0002*/ 	.short	(.L_79 - .L_78)
.L_78:
        /*0004*/ 	.word	0x00000082


	//----- nvinfo : EIATTR_KPARAM_INFO
	.align		4
.L_79:
        /*0008*/ 	.byte	0x04, 0x17
        /*000a*/ 	.short	(.L_81 - .L_80)
.L_80:
        /*000c*/ 	.word	0x00000000
        /*0010*/ 	.short	0x0006
        /*0012*/ 	.short	0x0030
        /*0014*/ 	.byte	0x00, 0xf5, 0x21, 0x00


	//----- nvinfo : EIATTR_KPARAM_INFO
	.align		4
.L_81:
        /*0018*/ 	.byte	0x04, 0x17
        /*001a*/ 	.short	(.L_83 - .L_82)
.L_82:
        /*001c*/ 	.word	0x00000000
        /*0020*/ 	.short	0x0005
        /*0022*/ 	.short	0x0028
        /*0024*/ 	.byte	0x00, 0xf0, 0x21, 0x00


	//----- nvinfo : EIATTR_KPARAM_INFO
	.align		4
.L_83:
        /*0028*/ 	.byte	0x04, 0x17
        /*002a*/ 	.short	(.L_85 - .L_84)
.L_84:
        /*002c*/ 	.word	0x00000000
        /*0030*/ 	.short	0x0004
        /*0032*/ 	.short	0x0020
        /*0034*/ 	.byte	0x00, 0xf0, 0x11, 0x00


	//----- nvinfo : EIATTR_KPARAM_INFO
	.align		4
.L_85:
        /*0038*/ 	.byte	0x04, 0x17
        /*003a*/ 	.short	(.L_87 - .L_86)
.L_86:
        /*003c*/ 	.word	0x00000000
        /*0040*/ 	.short	0x0003
        /*0042*/ 	.short	0x0018
        /*0044*/ 	.byte	0x00, 0xf0, 0x21, 0x00


	//----- nvinfo : EIATTR_KPARAM_INFO
	.align		4
.L_87:
        /*0048*/ 	.byte	0x04, 0x17
        /*004a*/ 	.short	(.L_89 - .L_88)
.L_88:
        /*004c*/ 	.word	0x00000000
        /*0050*/ 	.short	0x0002
        /*0052*/ 	.short	0x0010
        /*0054*/ 	.byte	0x00, 0xf5, 0x21, 0x00


	//----- nvinfo : EIATTR_KPARAM_INFO
	.align		4
.L_89:
        /*0058*/ 	.byte	0x04, 0x17
        /*005a*/ 	.short	(.L_91 - .L_90)
.L_90:
        /*005c*/ 	.word	0x00000000
        /*0060*/ 	.short	0x0001
        /*0062*/ 	.short	0x0008
        /*0064*/ 	.byte	0x00, 0xf5, 0x21, 0x00


	//----- nvinfo : EIATTR_KPARAM_INFO
	.align		4
.L_91:
        /*0068*/ 	.byte	0x04, 0x17
        /*006a*/ 	.short	(.L_93 - .L_92)
.L_92:
        /*006c*/ 	.word	0x00000000
        /*0070*/ 	.short	0x0000
        /*0072*/ 	.short	0x0000
        /*0074*/ 	.byte	0x00, 0xf5, 0x21, 0x00


	//----- nvinfo : EIATTR_SPARSE_MMA_MASK
	.align		4
.L_93:
        /*0078*/ 	.byte	0x03, 0x50
        /*007a*/ 	.short	0x0000


	//----- nvinfo : EIATTR_MAXREG_COUNT
	.align		4
        /*007c*/ 	.byte	0x03, 0x1b
        /*007e*/ 	.short	0x00ff


	//----- nvinfo : EIATTR_MERCURY_ISA_VERSION
	.align		4
        /*0080*/ 	.byte	0x03, 0x5f
        /*0082*/ 	.short	0x0101


	//----- nvinfo : EIATTR_VRC_CTA_INIT_COUNT
	.align		4
        /*0084*/ 	.byte	0x02, 0x4a
	.zero		1
	.zero		1


	//----- nvinfo : EIATTR_EXIT_INSTR_OFFSETS
	.align		4
        /*0088*/ 	.byte	0x04, 0x1c
        /*008a*/ 	.short	(.L_95 - .L_94)


	//   ....[0]....
.L_94:
        /*008c*/ 	.word	0x00000070


	//   ....[1]....
        /*0090*/ 	.word	0x000003d0


	//----- nvinfo : EIATTR_CRS_STACK_SIZE
	.align		4
.L_95:
        /*0094*/ 	.byte	0x04, 0x1e
        /*0096*/ 	.short	(.L_97 - .L_96)
.L_96:
        /*0098*/ 	.word	0x00000000


	//----- nvinfo : EIATTR_CBANK_PARAM_SIZE
	.align		4
.L_97:
        /*009c*/ 	.byte	0x03, 0x19
        /*009e*/ 	.short	0x0038


	//----- nvinfo : EIATTR_PARAM_CBANK
	.align		4
        /*00a0*/ 	.byte	0x04, 0x0a
        /*00a2*/ 	.short	(.L_99 - .L_98)
	.align		4
.L_98:
        /*00a4*/ 	.word	index@(.nv.constant0._Z7Set_E_YPdS_S_didPi)
        /*00a8*/ 	.short	0x0380
        /*00aa*/ 	.short	0x0038


	//----- nvinfo : EIATTR_SW_WAR
	.align		4
.L_99:
        /*00ac*/ 	.byte	0x04, 0x36
        /*00ae*/ 	.short	(.L_101 - .L_100)
.L_100:
        /*00b0*/ 	.word	0x00000008
.L_101:


//--------------------- .nv.info._Z7Set_E_XPdS_S_didPi --------------------------
	.section	.nv.info._Z7Set_E_XPdS_S_didPi,"",@"SHT_CUDA_INFO"
	.sectionflags	@""
	.align	4


	//----- nvinfo : EIATTR_CUDA_API_VERSION
	.align		4
        /*0000*/ 	.byte	0x04, 0x37
        /*0002*/ 	.short	(.L_103 - .L_102)
.L_102:
        /*0004*/ 	.word	0x00000082


	//----- nvinfo : EIATTR_KPARAM_INFO
	.align		4
.L_103:
        /*0008*/ 	.byte	0x04, 0x17
        /*000a*/ 	.short	(.L_105 - .L_104)
.L_104:
        /*000c*/ 	.word	0x00000000
        /*0010*/ 	.short	0x0006
        /*0012*/ 	.short	0x0030
        /*0014*/ 	.byte	0x00, 0xf5, 0x21, 0x00


	//----- nvinfo : EIATTR_KPARAM_INFO
	.align		4
.L_105:
        /*0018*/ 	.byte	0x04, 0x17
        /*001a*/ 	.short	(.L_107 - .L_106)
.L_106:
        /*001c*/ 	.word	0x00000000
        /*0020*/ 	.short	0x0005
        /*0022*/ 	.short	0x0028
        /*0024*/ 	.byte	0x00, 0xf0, 0x21, 0x00


	//----- nvinfo : EIATTR_KPARAM_INFO
	.align		4
.L_107:
        /*0028*/ 	.byte	0x04, 0x17
        /*002a*/ 	.short	(.L_109 - .L_108)
.L_108:
        /*002c*/ 	.word	0x00000000
        /*0030*/ 	.short	0x0004
        /*0032*/ 	.short	0x0020
        /*0034*/ 	.byte	0x00, 0xf0, 0x11, 0x00


	//----- nvinfo : EIATTR_KPARAM_INFO
	.align		4
.L_109:
        /*0038*/ 	.byte	0x04, 0x17
        /*003a*/ 	.short	(.L_111 - .L_110)
.L_110:
        /*003c*/ 	.word	0x00000000
        /*0040*/ 	.short	0x0003
        /*0042*/ 	.short	0x0018
        /*0044*/ 	.byte	0x00, 0xf0, 0x21, 0x00


	//----- nvinfo : EIATTR_KPARAM_INFO
	.align		4
.L_111:
        /*0048*/ 	.byte	0x04, 0x17
        /*004a*/ 	.short	(.L_113 - .L_112)
.L_112:
        /*004c*/ 	.word	0x00000000
        /*0050*/ 	.short	0x0002
        /*0052*/ 	.short	0x0010
        /*0054*/ 	.byte	0x00, 0xf5, 0x21, 0x00


	//----- nvinfo : EIATTR_KPARAM_INFO
	.align		4
.L_113:
        /*0058*/ 	.byte	0x04, 0x17
        /*005a*/ 	.short	(.L_115 - .L_114)
.L_114:
        /*005c*/ 	.word	0x00000000
        /*0060*/ 	.short	0x0001
        /*0062*/ 	.short	0x0008
        /*0064*/ 	.byte	0x00, 0xf5, 0x21, 0x00


	//----- nvinfo : EIATTR_KPARAM_INFO
	.align		4
.L_115:
        /*0068*/ 	.byte	0x04, 0x17
        /*006a*/ 	.short	(.L_117 - .L_116)
.L_116:
        /*006c*/ 	.word	0x00000000
        /*0070*/ 	.short	0x0000
        /*0072*/ 	.short	0x0000
        /*0074*/ 	.byte	0x00, 0xf5, 0x21, 0x00


	//----- nvinfo : EIATTR_SPARSE_MMA_MASK
	.align		4
.L_117:
        /*0078*/ 	.byte	0x03, 0x50
        /*007a*/ 	.short	0x0000


	//----- nvinfo : EIATTR_MAXREG_COUNT
	.align		4
        /*007c*/ 	.byte	0x03, 0x1b
        /*007e*/ 	.short	0x00ff


	//----- nvinfo : EIATTR_MERCURY_ISA_VERSION
	.align		4
        /*0080*/ 	.byte	0x03, 0x5f
        /*0082*/ 	.short	0x0101


	//----- nvinfo : EIATTR_VRC_CTA_INIT_COUNT
	.align		4
        /*0084*/ 	.byte	0x02, 0x4a
	.zero		1
	.zero		1


	//----- nvinfo : EIATTR_EXIT_INSTR_OFFSETS
	.align		4
        /*0088*/ 	.byte	0x04, 0x1c
        /*008a*/ 	.short	(.L_119 - .L_118)


	//   ....[0]....
.L_118:
        /*008c*/ 	.word	0x00000070


	//   ....[1]....
        /*0090*/ 	.word	0x000003d0


	//----- nvinfo : EIATTR_CRS_STACK_SIZE
	.align		4
.L_119:
        /*0094*/ 	.byte	0x04, 0x1e
        /*0096*/ 	.short	(.L_121 - .L_120)
.L_120:
        /*0098*/ 	.word	0x00000000


	//----- nvinfo : EIATTR_CBANK_PARAM_SIZE
	.align		4
.L_121:
        /*009c*/ 	.byte	0x03, 0x19
        /*009e*/ 	.short	0x0038


	//----- nvinfo : EIATTR_PARAM_CBANK
	.align		4
        /*00a0*/ 	.byte	0x04, 0x0a
        /*00a2*/ 	.short	(.L_123 - .L_122)
	.align		4
.L_122:
        /*00a4*/ 	.word	index@(.nv.constant0._Z7Set_E_XPdS_S_didPi)
        /*00a8*/ 	.short	0x0380
        /*00aa*/ 	.short	0x0038


	//----- nvinfo : EIATTR_SW_WAR
	.align		4
.L_123:
        /*00ac*/ 	.byte	0x04, 0x36
        /*00ae*/ 	.short	(.L_125 - .L_124)
.L_124:
        /*00b0*/ 	.word	0x00000008
.L_125:


//--------------------- .nv.info._Z7Set_H_ZPdS_S_did --------------------------
	.section	.nv.info._Z7Set_H_ZPdS_S_did,"",@"SHT_CUDA_INFO"
	.sectionflags	@""
	.align	4


	//----- nvinfo : EIATTR_CUDA_API_VERSION
	.align		4
        /*0000*/ 	.byte	0x04, 0x37
        /*0002*/ 	.short	(.L_127 - .L_126)
.L_126:
        /*0004*/ 	.word	0x00000082


	//----- nvinfo : EIATTR_KPARAM_INFO
	.align		4
.L_127:
        /*0008*/ 	.byte	0x04, 0x17
        /*000a*/ 	.short	(.L_129 - .L_128)
.L_128:
        /*000c*/ 	.word	0x00000000
        /*0010*/ 	.short	0x0005
        /*0012*/ 	.short	0x0028
        /*0014*/ 	.byte	0x00, 0xf0, 0x21, 0x00


	//----- nvinfo : EIATTR_KPARAM_INFO
	.align		4
.L_129:
        /*0018*/ 	.byte	0x04, 0x17
        /*001a*/ 	.short	(.L_131 - .L_130)
.L_130:
        /*001c*/ 	.word	0x00000000
        /*0020*/ 	.short	0x0004
        /*0022*/ 	.short	0x0020
        /*0024*/ 	.byte	0x00, 0xf0, 0x11, 0x00


	//----- nvinfo : EIATTR_KPARAM_INFO
	.align		4
.L_131:
        /*0028*/ 	.byte	0x04, 0x17
        /*002a*/ 	.short	(.L_133 - .L_132)
.L_132:
        /*002c*/ 	.word	0x00000000
        /*0030*/ 	.short	0x0003
        /*0032*/ 	.short	0x0018
        /*0034*/ 	.byte	0x00, 0xf0, 0x21, 0x00


	//----- nvinfo : EIATTR_KPARAM_INFO
	.align		4
.L_133:
        /*0038*/ 	.byte	0x04, 0x17
        /*003a*/ 	.short	(.L_135 - .L_134)
.L_134:
        /*003c*/ 	.word	0x00000000
        /*0040*/ 	.short	0x0002
        /*0042*/ 	.short	0x0010
        /*0044*/ 	.byte	0x00, 0xf5, 0x21, 0x00


	//----- nvinfo : EIATTR_KPARAM_INFO
	.align		4
.L_135:
        /*0048*/ 	.byte	0x04, 0x17
        /*004a*/ 	.short	(.L_137 - .L_136)
.L_136:
        /*004c*/ 	.word	0x00000000
        /*0050*/ 	.short	0x0001
        /*0052*/ 	.short	0x0008
        /*0054*/ 	.byte	0x00, 0xf5, 0x21, 0x00


	//----- nvinfo : EIATTR_KPARAM_INFO
	.align		4
.L_137:
        /*0058*/ 	.byte	0x04, 0x17
        /*005a*/ 	.short	(.L_139 - .L_138)
.L_138:
        /*005c*/ 	.word	0x00000000
        /*0060*/ 	.short	0x0000
        /*0062*/ 	.short	0x0000
        /*0064*/ 	.byte	0x00, 0xf5, 0x21, 0x00


	//----- nvinfo : EIATTR_SPARSE_MMA_MASK
	.align		4
.L_139:
        /*0068*/ 	.byte	0x03, 0x50
        /*006a*/ 	.short	0x0000


	//----- nvinfo : EIATTR_MAXREG_COUNT
	.align		4
        /*006c*/ 	.byte	0x03, 0x1b
        /*006e*/ 	.short	0x00ff


	//----- nvinfo : EIATTR_MERCURY_ISA_VERSION
	.align		4
        /*0070*/ 	.byte	0x03, 0x5f
        /*0072*/ 	.short	0x0101


	//----- nvinfo : EIATTR_VRC_CTA_INIT_COUNT
	.align		4
        /*0074*/ 	.byte	0x02, 0x4a
	.zero		1
	.zero		1


	//----- nvinfo : EIATTR_EXIT_INSTR_OFFSETS
	.align		4
        /*0078*/ 	.byte	0x04, 0x1c
        /*007a*/ 	.short	(.L_141 - .L_140)


	//   ....[0]....
.L_140:
        /*007c*/ 	.word	0x00000070


	//   ....[1]....
        /*0080*/ 	.word	0x000003c0


	//----- nvinfo : EIATTR_CRS_STACK_SIZE
	.align		4
.L_141:
        /*0084*/ 	.byte	0x04, 0x1e
        /*0086*/ 	.short	(.L_143 - .L_142)
.L_142:
        /*0088*/ 	.word	0x00000000


	//----- nvinfo : EIATTR_CBANK_PARAM_SIZE
	.align		4
.L_143:
        /*008c*/ 	.byte	0x03, 0x19
        /*008e*/ 	.short	0x0030


	//----- nvinfo : EIATTR_PARAM_CBANK
	.align		4
        /*0090*/ 	.byte	0x04, 0x0a
        /*0092*/ 	.short	(.L_145 - .L_144)
	.align		4
.L_144:
        /*0094*/ 	.word	index@(.nv.constant0._Z7Set_H_ZPdS_S_did)
        /*0098*/ 	.short	0x0380
        /*009a*/ 	.short	0x0030


	//----- nvinfo : EIATTR_SW_WAR
	.align		4
.L_145:
        /*009c*/ 	.byte	0x04, 0x36
        /*009e*/ 	.short	(.L_147 - .L_146)
.L_146:
        /*00a0*/ 	.word	0x00000008
.L_147:


//--------------------- .nv.info._Z7Set_H_YPdS_S_did --------------------------
	.section	.nv.info._Z7Set_H_YPdS_S_did,"",@"SHT_CUDA_INFO"
	.sectionflags	@""
	.align	4


	//----- nvinfo : EIATTR_CUDA_API_VERSION
	.align		4
        /*0000*/ 	.byte	0x04, 0x37
        /*0002*/ 	.short	(.L_149 - .L_148)
.L_148:
        /*0004*/ 	.word	0x00000082


	//----- nvinfo : EIATTR_KPARAM_INFO
	.align		4
.L_149:
        /*0008*/ 	.byte	0x04, 0x17
        /*000a*/ 	.short	(.L_151 - .L_150)
.L_150:
        /*000c*/ 	.word	0x00000000
        /*0010*/ 	.short	0x0005
        /*0012*/ 	.short	0x0028
        /*0014*/ 	.byte	0x00, 0xf0, 0x21, 0x00


	//----- nvinfo : EIATTR_KPARAM_INFO
	.align		4
.L_151:
        /*0018*/ 	.byte	0x04, 0x17
        /*001a*/ 	.short	(.L_153 - .L_152)
.L_152:
        /*001c*/ 	.word	0x00000000
        /*0020*/ 	.short	0x0004
        /*0022*/ 	.short	0x0020
        /*0024*/ 	.byte	0x00, 0xf0, 0x11, 0x00


	//----- nvinfo : EIATTR_KPARAM_INFO
	.align		4
.L_153:
        /*0028*/ 	.byte	0x04, 0x17
        /*002a*/ 	.short	(.L_155 - .L_154)
.L_154:
        /*002c*/ 	.word	0x00000000
        /*0030*/ 	.short	0x0003
        /*0032*/ 	.short	0x0018
        /*0034*/ 	.byte	0x00, 0xf0, 0x21, 0x00


	//----- nvinfo : EIATTR_KPARAM_INFO
	.align		4
.L_155:
        /*0038*/ 	.byte	0x04, 0x17
        /*003a*/ 	.short	(.L_157 - .L_156)
.L_156:
        /*003c*/ 	.word	0x00000000
        /*0040*/ 	.short	0x0002
        /*0042*/ 	.short	0x0010
        /*0044*/ 	.byte	0x00, 0xf5, 0x21, 0x00


	//----- nvinfo : EIATTR_KPARAM_INFO
	.align		4
.L_157:
        /*0048*/ 	.byte	0x04, 0x17
        /*004a*/ 	.short	(.L_159 - .L_158)
.L_158:
        /*004c*/ 	.word	0x00000000
        /*0050*/ 	.short	0x0001
        /*0052*/ 	.short	0x0008
        /*0054*/ 	.byte	0x00, 0xf5, 0x21, 0x00


	//----- nvinfo : EIATTR_KPARAM_INFO
	.align		4
.L_159:
        /*0058*/ 	.byte	0x04, 0x17
        /*005a*/ 	.short	(.L_161 - .L_160)
.L_160:
        /*005c*/ 	.word	0x00000000
        /*0060*/ 	.short	0x0000
        /*0062*/ 	.short	0x0000
        /*0064*/ 	.byte	0x00, 0xf5, 0x21, 0x00


	//----- nvinfo : EIATTR_SPARSE_MMA_MASK
	.align		4
.L_161:
        /*0068*/ 	.byte	0x03, 0x50
        /*006a*/ 	.short	0x0000


	//----- nvinfo : EIATTR_MAXREG_COUNT
	.align		4
        /*006c*/ 	.byte	0x03, 0x1b
        /*006e*/ 	.short	0x00ff


	//----- nvinfo : EIATTR_MERCURY_ISA_VERSION
	.align		4
        /*0070*/ 	.byte	0x03, 0x5f
        /*0072*/ 	.short	0x0101


	//----- nvinfo : EIATTR_VRC_CTA_INIT_COUNT
	.align		4
        /*0074*/ 	.byte	0x02, 0x4a
	.zero		1
	.zero		1


	//----- nvinfo : EIATTR_EXIT_INSTR_OFFSETS
	.align		4
        /*0078*/ 	.byte	0x04, 0x1c
        /*007a*/ 	.short	(.L_163 - .L_162)


	//   ....[0]....
.L_162:
        /*007c*/ 	.word	0x00000070


	//   ....[1]....
        /*0080*/ 	.word	0x000003c0


	//----- nvinfo : EIATTR_CRS_STACK_SIZE
	.align		4
.L_163:
        /*0084*/ 	.byte	0x04, 0x1e
        /*0086*/ 	.short	(.L_165 - .L_164)
.L_164:
        /*0088*/ 	.word	0x00000000


	//----- nvinfo : EIATTR_CBANK_PARAM_SIZE
	.align		4
.L_165:
        /*008c*/ 	.byte	0x03, 0x19
        /*008e*/ 	.short	0x0030


	//----- nvinfo : EIATTR_PARAM_CBANK
	.align		4
        /*0090*/ 	.byte	0x04, 0x0a
        /*0092*/ 	.short	(.L_167 - .L_166)
	.align		4
.L_166:
        /*0094*/ 	.word	index@(.nv.constant0._Z7Set_H_YPdS_S_did)
        /*0098*/ 	.short	0x0380
        /*009a*/ 	.short	0x0030


	//----- nvinfo : EIATTR_SW_WAR
	.align		4
.L_167:
        /*009c*/ 	.byte	0x04, 0x36
        /*009e*/ 	.short	(.L_169 - .L_168)
.L_168:
        /*00a0*/ 	.word	0x00000008
.L_169:


//--------------------- .nv.info._Z7Set_H_XPdS_S_did --------------------------
	.section	.nv.info._Z7Set_H_XPdS_S_did,"",@"SHT_CUDA_INFO"
	.sectionflags	@""
	.align	4


	//----- nvinfo : EIATTR_CUDA_API_VERSION
	.align		4
        /*0000*/ 	.byte	0x04, 0x37
        /*0002*/ 	.short	(.L_171 - .L_170)
.L_170:
        /*0004*/ 	.word	0x00000082


	//----- nvinfo : EIATTR_KPARAM_INFO
	.align		4
.L_171:
        /*0008*/ 	.byte	0x04, 0x17
        /*000a*/ 	.short	(.L_173 - .L_172)
.L_172:
        /*000c*/ 	.word	0x00000000
        /*0010*/ 	.short	0x0005
        /*0012*/ 	.short	0x0028
        /*0014*/ 	.byte	0x00, 0xf0, 0x21, 0x00


	//----- nvinfo : EIATTR_KPARAM_INFO
	.align		4
.L_173:
        /*0018*/ 	.byte	0x04, 0x17
        /*001a*/ 	.short	(.L_175 - .L_174)
.L_174:
        /*001c*/ 	.word	0x00000000
        /*0020*/ 	.short	0x0004
        /*0022*/ 	.short	0x0020
        /*0024*/ 	.byte	0x00, 0xf0, 0x11, 0x00


	//----- nvinfo : EIATTR_KPARAM_INFO
	.align		4
.L_175:
        /*0028*/ 	.byte	0x04, 0x17
        /*002a*/ 	.short	(.L_177 - .L_176)
.L_176:
        /*002c*/ 	.word	0x00000000
        /*0030*/ 	.short	0x0003
        /*0032*/ 	.short	0x0018
        /*0034*/ 	.byte	0x00, 0xf0, 0x21, 0x00


	//----- nvinfo : EIATTR_KPARAM_INFO
	.align		4
.L_177:
        /*0038*/ 	.byte	0x04, 0x17
        /*003a*/ 	.short	(.L_179 - .L_178)
.L_178:
        /*003c*/ 	.word	0x00000000
        /*0040*/ 	.short	0x0002
        /*0042*/ 	.short	0x0010
        /*0044*/ 	.byte	0x00, 0xf5, 0x21, 0x00


	//----- nvinfo : EIATTR_KPARAM_INFO
	.align		4
.L_179:
        /*0048*/ 	.byte	0x04, 0x17
        /*004a*/ 	.short	(.L_181 - .L_180)
.L_180:
        /*004c*/ 	.word	0x00000000
        /*0050*/ 	.short	0x0001
        /*0052*/ 	.short	0x0008
        /*0054*/ 	.byte	0x00, 0xf5, 0x21, 0x00


	//----- nvinfo : EIATTR_KPARAM_INFO
	.align		4
.L_181:
        /*0058*/ 	.byte	0x04, 0x17
        /*005a*/ 	.short	(.L_183 - .L_182)
.L_182:
        /*005c*/ 	.word	0x00000000
        /*0060*/ 	.short	0x0000
        /*0062*/ 	.short	0x0000
        /*0064*/ 	.byte	0x00, 0xf5, 0x21, 0x00


	//----- nvinfo : EIATTR_SPARSE_MMA_MASK
	.align		4
.L_183:
        /*0068*/ 	.byte	0x03, 0x50
        /*006a*/ 	.short	0x0000


	//----- nvinfo : EIATTR_MAXREG_COUNT
	.align		4
        /*006c*/ 	.byte	0x03, 0x1b
        /*006e*/ 	.short	0x00ff


	//----- nvinfo : EIATTR_MERCURY_ISA_VERSION
	.align		4
        /*0070*/ 	.byte	0x03, 0x5f
        /*0072*/ 	.short	0x0101


	//----- nvinfo : EIATTR_VRC_CTA_INIT_COUNT
	.align		4
        /*0074*/ 	.byte	0x02, 0x4a
	.zero		1
	.zero		1


	//----- nvinfo : EIATTR_EXIT_INSTR_OFFSETS
	.align		4
        /*0078*/ 	.byte	0x04, 0x1c
        /*007a*/ 	.short	(.L_185 - .L_184)


	//   ....[0]....
.L_184:
        /*007c*/ 	.word	0x00000070


	//   ....[1]....
        /*0080*/ 	.word	0x000003c0


	//----- nvinfo : EIATTR_CRS_STACK_SIZE
	.align		4
.L_185:
        /*0084*/ 	.byte	0x04, 0x1e
        /*0086*/ 	.short	(.L_187 - .L_186)
.L_186:
        /*0088*/ 	.word	0x00000000


	//----- nvinfo : EIATTR_CBANK_PARAM_SIZE
	.align		4
.L_187:
        /*008c*/ 	.byte	0x03, 0x19
        /*008e*/ 	.short	0x0030


	//----- nvinfo : EIATTR_PARAM_CBANK
	.align		4
        /*0090*/ 	.byte	0x04, 0x0a
        /*0092*/ 	.short	(.L_189 - .L_188)
	.align		4
.L_188:
        /*0094*/ 	.word	index@(.nv.constant0._Z7Set_H_XPdS_S_did)
        /*0098*/ 	.short	0x0380
        /*009a*/ 	.short	0x0030


	//----- nvinfo : EIATTR_SW_WAR
	.align		4
.L_189:
        /*009c*/ 	.byte	0x04, 0x36
        /*009e*/ 	.short	(.L_191 - .L_190)
.L_190:
        /*00a0*/ 	.word	0x00000008
.L_191:


//--------------------- .nv.info._Z8InitWallPddi  --------------------------
	.section	.nv.info._Z8InitWallPddi,"",@"SHT_CUDA_INFO"
	.sectionflags	@""
	.align	4


	//----- nvinfo : EIATTR_CUDA_API_VERSION
	.align		4
        /*0000*/ 	.byte	0x04, 0x37
        /*0002*/ 	.short	(.L_193 - .L_192)
.L_192:
        /*0004*/ 	.word	0x00000082


	//----- nvinfo : EIATTR_KPARAM_INFO
	.align		4
.L_193:
        /*0008*/ 	.byte	0x04, 0x17
        /*000a*/ 	.short	(.L_195 - .L_194)
.L_194:
        /*000c*/ 	.word	0x00000000
        /*0010*/ 	.short	0x0002
        /*0012*/ 	.short	0x0010
        /*0014*/ 	.byte	0x00, 0xf0, 0x11, 0x00


	//----- nvinfo : EIATTR_KPARAM_INFO
	.align		4
.L_195:
        /*0018*/ 	.byte	0x04, 0x17
        /*001a*/ 	.short	(.L_197 - .L_196)
.L_196:
        /*001c*/ 	.word	0x00000000
        /*0020*/ 	.short	0x0001
        /*0022*/ 	.short	0x0008
        /*0024*/ 	.byte	0x00, 0xf0, 0x21, 0x00


	//----- nvinfo : EIATTR_KPARAM_INFO
	.align		4
.L_197:
        /*0028*/ 	.byte	0x04, 0x17
        /*002a*/ 	.short	(.L_199 - .L_198)
.L_198:
        /*002c*/ 	.word	0x00000000
        /*0030*/ 	.short	0x0000
        /*0032*/ 	.short	0x0000
        /*0034*/ 	.byte	0x00, 0xf5, 0x21, 0x00


	//----- nvinfo : EIATTR_SPARSE_MMA_MASK
	.align		4
.L_199:
        /*0038*/ 	.byte	0x03, 0x50
        /*003a*/ 	.short	0x0000


	//----- nvinfo : EIATTR_MAXREG_COUNT
	.align		4
        /*003c*/ 	.byte	0x03, 0x1b
        /*003e*/ 	.short	0x00ff


	//----- nvinfo : EIATTR_MERCURY_ISA_VERSION
	.align		4
        /*0040*/ 	.byte	0x03, 0x5f
        /*0042*/ 	.short	0x0101


	//----- nvinfo : EIATTR_VRC_CTA_INIT_COUNT
	.align		4
        /*0044*/ 	.byte	0x02, 0x4a
	.zero		1
	.zero		1


	//----- nvinfo : EIATTR_EXIT_INSTR_OFFSETS
	.align		4
        /*0048*/ 	.byte	0x04, 0x1c
        /*004a*/ 	.short	(.L_201 - .L_200)


	//   ....[0]....
.L_200:
        /*004c*/ 	.word	0x00000070


	//   ....[1]....
        /*0050*/ 	.word	0x000000d0


	//----- nvinfo : EIATTR_CBANK_PARAM_SIZE
	.align		4
.L_201:
        /*0054*/ 	.byte	0x03, 0x19
        /*0056*/ 	.short	0x0014


	//----- nvinfo : EIATTR_PARAM_CBANK
	.align		4
        /*0058*/ 	.byte	0x04, 0x0a
        /*005a*/ 	.short	(.L_203 - .L_202)
	.align		4
.L_202:
        /*005c*/ 	.word	index@(.nv.constant0._Z8InitWallPddi)
        /*0060*/ 	.short	0x0380
        /*0062*/ 	.short	0x0014


	//----- nvinfo : EIATTR_SW_WAR
	.align		4
.L_203:
        /*0064*/ 	.byte	0x04, 0x36
        /*0066*/ 	.short	(.L_205 - .L_204)
.L_204:
        /*0068*/ 	.word	0x00000008
.L_205:


//--------------------- .nv.callgraph             --------------------------
	.section	.nv.callgraph,"",@"SHT_CUDA_CALLGRAPH"
	.align	4
	.sectionentsize	8
	.align		4
        /*0000*/ 	.word	0x00000000
	.align		4
        /*0004*/ 	.word	0xffffffff
	.align		4
        /*0008*/ 	.word	0x00000000
	.align		4
        /*000c*/ 	.word	0xfffffffe
	.align		4
        /*0010*/ 	.word	0x00000000
	.align		4
        /*0014*/ 	.word	0xfffffffd
	.align		4
        /*0018*/ 	.word	0x00000000
	.align		4
        /*001c*/ 	.word	0xfffffffc


//--------------------- .text._Z7Set_E_ZPdS_S_didPi --------------------------
	.section	.text._Z7Set_E_ZPdS_S_didPi,"ax",@progbits
	.align	128
        .global         _Z7Set_E_ZPdS_S_didPi
        .type           _Z7Set_E_ZPdS_S_didPi,@function
        .size           _Z7Set_E_ZPdS_S_didPi,(.L_x_49 - _Z7Set_E_ZPdS_S_didPi)
        .other          _Z7Set_E_ZPdS_S_didPi,@"STO_CUDA_ENTRY STV_DEFAULT"
_Z7Set_E_ZPdS_S_didPi:
.text._Z7Set_E_ZPdS_S_didPi:
[----:B------:R-:W-:Y:S01]  /*0000*/  LDC R1, c[0x0][0x37c] ;  /* 0x0000df00ff017b82 */ /* 0x000fe20000000800 */
[----:B------:R-:W0:Y:S07]  /*0010*/  S2R R0, SR_TID.X ;  /* 0x0000000000007919 */ /* 0x000e2e0000002100 */
[----:B------:R-:W0:Y:S01]  /*0020*/  S2UR UR4, SR_CTAID.X ;  /* 0x00000000000479c3 */ /* 0x000e220000002500 */
[----:B------:R-:W1:Y:S07]  /*0030*/  LDCU UR5, c[0x0][0x3a0] ;  /* 0x00007400ff0577ac */ /* 0x000e6e0008000800 */
[----:B------:R-:W0:Y:S02]  /*0040*/  LDC R5, c[0x0][0x360] ;  /* 0x0000d800ff057b82 */ /* 0x000e240000000800 */
[----:B0-----:R-:W-:-:S05]  /*0050*/  IMAD R5, R5, UR4, R0 ;  /* 0x0000000405057c24 */ /* 0x001fca000f8e0200 */
[----:B-1----:R-:W-:-:S13]  /*0060*/  ISETP.GE.AND P0, PT, R5, UR5, PT ;  /* 0x0000000505007c0c */ /* 0x002fda000bf06270 */
[----:B------:R-:W-:Y:S05]  /*0070*/  @P0 EXIT ;  /* 0x000000000000094d */ /* 0x000fea0003800000 */
[----:B------:R-:W0:Y:S01]  /*0080*/  LDC.64 R2, c[0x0][0x3b0] ;  /* 0x0000ec00ff027b82 */ /* 0x000e220000000a00 */
[----:B------:R-:W1:Y:S01]  /*0090*/  LDCU.64 UR4, c[0x0][0x358] ;  /* 0x00006b00ff0477ac */ /* 0x000e620008000a00 */
[----:B------:R-:W2:Y:S06]  /*00a0*/  LDCU UR8, c[0x0][0x39c] ;  /* 0x00007380ff0877ac */ /* 0x000eac0008000800 */
[----:B------:R-:W3:Y:S08]  /*00b0*/  LDC.64 R10, c[0x0][0x388] ;  /* 0x0000e200ff0a7b82 */ /* 0x000ef00000000a00 */
[----:B------:R-:W4:Y:S01]  /*00c0*/  LDC.64 R16, c[0x0][0x390] ;  /* 0x0000e400ff107b82 */ /* 0x000f220000000a00 */
[----:B------:R-:W-:Y:S01]  /*00d0*/  IMAD.MOV.U32 R20, RZ, RZ, 0x1 ;  /* 0x00000001ff147424 */ /* 0x000fe200078e00ff */
[----:B------:R-:W2:Y:S01]  /*00e0*/  LDCU.64 UR6, c[0x0][0x3a8] ;  /* 0x00007500ff0677ac */ /* 0x000ea20008000a00 */
[----:B0-----:R-:W-:-:S06]  /*00f0*/  IMAD.WIDE R2, R5, 0x4, R2 ;  /* 0x0000000405027825 */ /* 0x001fcc00078e0202 */
[----:B-1----:R-:W2:Y:S02]  /*0100*/  LDG.E R3, desc[UR4][R2.64] ;  /* 0x0000000402037981 */ /* 0x002ea4000c1e1900 */
[----:B--2---:R-:W-:-:S05]  /*0110*/  IMAD.HI R0, R3, 0x68db8bad, RZ ;  /* 0x68db8bad03007827 */ /* 0x004fca00078e02ff */
[----:B------:R-:W-:-:S04]  /*0120*/  SHF.R.U32.HI R5, RZ, 0x1f, R0 ;  /* 0x0000001fff057819 */ /* 0x000fc80000011600 */
[----:B------:R-:W-:-:S05]  /*0130*/  LEA.HI.SX32 R0, R0, R5, 0x14 ;  /* 0x0000000500007211 */ /* 0x000fca00078fa2ff */
[----:B------:R-:W-:-:S04]  /*0140*/  IMAD R5, R0, -0x2710, R3 ;  /* 0xffffd8f000057824 */ /* 0x000fc800078e0203 */
[----:B------:R-:W-:-:S04]  /*0150*/  IMAD.HI R4, R5, -0x51eb851f, RZ ;  /* 0xae147ae105047827 */ /* 0x000fc800078e02ff */
[----:B------:R-:W-:Y:S01]  /*0160*/  IMAD R0, R0, 0x2649, R5 ;  /* 0x0000264900007824 */ /* 0x000fe200078e0205 */
[----:B------:R-:W-:-:S04]  /*0170*/  SHF.R.U32.HI R7, RZ, 0x1f, R4 ;  /* 0x0000001fff077819 */ /* 0x000fc80000011604 */
[----:B------:R-:W-:-:S05]  /*0180*/  LEA.HI.SX32 R7, R4, R7, 0x1b ;  /* 0x0000000704077211 */ /* 0x000fca00078fdaff */
[----:B------:R-:W-:-:S04]  /*0190*/  IMAD.IADD R7, R7, 0x1, R0 ;  /* 0x0000000107077824 */ /* 0x000fc800078e0200 */
[----:B---3--:R-:W-:-:S04]  /*01a0*/  IMAD.WIDE R10, R7, 0x8, R10 ;  /* 0x00000008070a7825 */ /* 0x008fc800078e020a */
[----:B----4-:R-:W-:Y:S01]  /*01b0*/  IMAD.WIDE R16, R7, 0x8, R16 ;  /* 0x0000000807107825 */ /* 0x010fe200078e0210 */
[----:B------:R-:W2:Y:S01]  /*01c0*/  LDG.E.64 R12, desc[UR4][R10.64] ;  /* 0x000000040a0c7981 */ /* 0x000ea2000c1e1b00 */
[----:B------:R-:W0:Y:S03]  /*01d0*/  LDC.64 R6, c[0x0][0x380] ;  /* 0x0000e000ff067b82 */ /* 0x000e260000000a00 */
[----:B------:R1:W2:Y:S04]  /*01e0*/  LDG.E.64 R14, desc[UR4][R10.64+-0x13248] ;  /* 0xfecdb8040a0e7981 */ /* 0x0002a8000c1e1b00 */
[----:B------:R-:W3:Y:S04]  /*01f0*/  LDG.E.64 R8, desc[UR4][R16.64] ;  /* 0x0000000410087981 */ /* 0x000ee8000c1e1b00 */
[----:B------:R-:W3:Y:S01]  /*0200*/  LDG.E.64 R18, desc[UR4][R16.64+-0x318] ;  /* 0xfffce80410127981 */ /* 0x000ee2000c1e1b00 */
[----:B0-----:R-:W-:-:S02]  /*0210*/  IMAD.WIDE R6, R3, 0x8, R6 ;  /* 0x0000000803067825 */ /* 0x001fc400078e0206 */
[----:B------:R-:W0:Y:S03]  /*0220*/  LDC.64 R2, c[0x0][0x398] ;  /* 0x0000e600ff027b82 */ /* 0x000e260000000a00 */
[----:B------:R4:W5:Y:S01]  /*0230*/  LDG.E.64 R4, desc[UR4][R6.64] ;  /* 0x0000000406047981 */ /* 0x000962000c1e1b00 */
[----:B------:R-:W0:Y:S01]  /*0240*/  MUFU.RCP64H R21, UR8 ;  /* 0x0000000800157d08 */ /* 0x000e220008001800 */
[----:B------:R-:W-:Y:S01]  /*0250*/  BSSY.RECONVERGENT B0, `(.L_x_0) ;  /* 0x0000015000007945 */ /* 0x000fe20003800200 */
[----:B0-----:R-:W-:-:S08]  /*0260*/  DFMA R22, R20, -R2, 1 ;  /* 0x3ff000001416742b */ /* 0x001fd00000000802 */
[----:B------:R-:W-:-:S08]  /*0270*/  DFMA R22, R22, R22, R22 ;  /* 0x000000161616722b */ /* 0x000fd00000000016 */
[----:B------:R-:W-:-:S08]  /*0280*/  DFMA R22, R20, R22, R20 ;  /* 0x000000161416722b */ /* 0x000fd00000000014 */
[----:B-1----:R-:W-:-:S08]  /*0290*/  DFMA R10, R22, -R2, 1 ;  /* 0x3ff00000160a742b */ /* 0x002fd00000000802 */
[----:B------:R-:W-:Y:S02]  /*02a0*/  DFMA R10, R22, R10, R22 ;  /* 0x0000000a160a722b */ /* 0x000fe40000000016 */
[----:B--2---:R-:W-:Y:S02]  /*02b0*/  DADD R12, R12, -R14 ;  /* 0x000000000c0c7229 */ /* 0x004fe4000000080e */
[----:B---3--:R-:W-:-:S08]  /*02c0*/  DADD R8, R8, -R18 ;  /* 0x0000000008087229 */ /* 0x008fd00000000812 */
[----:B------:R-:W-:-:S08]  /*02d0*/  DADD R8, R12, -R8 ;  /* 0x000000000c087229 */ /* 0x000fd00000000808 */
[----:B------:R-:W-:-:S08]  /*02e0*/  DMUL R8, R8, UR6 ;  /* 0x0000000608087c28 */ /* 0x000fd00008000000 */
[----:B------:R-:W-:Y:S02]  /*02f0*/  DMUL R12, R8, R10 ;  /* 0x0000000a080c7228 */ /* 0x000fe40000000000 */
[----:B------:R-:W-:-:S06]  /*0300*/  FSETP.GEU.AND P1, PT, |R9|, 6.5827683646048100446e-37, PT ;  /* 0x036000000900780b */ /* 0x000fcc0003f2e200 */
[----:B------:R-:W-:-:S08]  /*0310*/  DFMA R2, R12, -R2, R8 ;  /* 0x800000020c02722b */ /* 0x000fd00000000008 */
[----:B------:R-:W-:-:S10]  /*0320*/  DFMA R2, R10, R2, R12 ;  /* 0x000000020a02722b */ /* 0x000fd4000000000c */
[----:B------:R-:W-:-:S05]  /*0330*/  FFMA R0, RZ, UR8, R3 ;  /* 0x00000008ff007c23 */ /* 0x000fca0008000003 */
[----:B------:R-:W-:-:S13]  /*0340*/  FSETP.GT.AND P0, PT, |R0|, 1.469367938527859385e-39, PT ;  /* 0x001000000000780b */ /* 0x000fda0003f04200 */
[----:B----4-:R-:W-:Y:S05]  /*0350*/  @P0 BRA P1, `(.L_x_1) ;  /* 0x0000000000100947 */ /* 0x010fea0000800000 */
[----:B------:R-:W-:-:S07]  /*0360*/  MOV R0, 0x380 ;  /* 0x0000038000007802 */ /* 0x000fce0000000f00 */
[----:B-----5:R-:W-:Y:S05]  /*0370*/  CALL.REL.NOINC `($__internal_0_$__cuda_sm20_div_rn_f64_full) ;  /* 0x0000000000187944 */ /* 0x020fea0003c00000 */
[----:B------:R-:W-:Y:S02]  /*0380*/  IMAD.MOV.U32 R2, RZ, RZ, R14 ;  /* 0x000000ffff027224 */ /* 0x000fe400078e000e */
[----:B------:R-:W-:-:S07]  /*0390*/  IMAD.MOV.U32 R3, RZ, RZ, R15 ;  /* 0x000000ffff037224 */ /* 0x000fce00078e000f */
.L_x_1:
[----:B------:R-:W-:Y:S05]  /*03a0*/  BSYNC.RECONVERGENT B0 ;  /* 0x0000000000007941 */ /* 0x000fea0003800200 */
.L_x_0:
[----:B-----5:R-:W-:-:S07]  /*03b0*/  DADD R4, R4, R2 ;  /* 0x0000000004047229 */ /* 0x020fce0000000002 */
[----:B------:R-:W-:Y:S01]  /*03c0*/  STG.E.64 desc[UR4][R6.64], R4 ;  /* 0x0000000406007986 */ /* 0x000fe2000c101b04 */
[----:B------:R-:W-:Y:S05]  /*03d0*/  EXIT ;  /* 0x000000000000794d */ /* 0x000fea0003800000 */
        .weak           $__internal_0_$__cuda_sm20_div_rn_f64_full
        .type           $__internal_0_$__cuda_sm20_div_rn_f64_full,@function
        .size           $__internal_0_$__cuda_sm20_div_rn_f64_full,(.L_x_49 - $__internal_0_$__cuda_sm20_div_rn_f64_full)
$__internal_0_$__cuda_sm20_div_rn_f64_full:
[----:B------:R-:W0:Y:S01]  /*03e0*/  LDC.64 R12, c[0x0][0x398] ;  /* 0x0000e600ff0c7b82 */ /* 0x000e220000000a00 */
[----:B------:R-:W-:Y:S01]  /*03f0*/  IMAD.MOV.U32 R14, RZ, RZ, 0x1 ;  /* 0x00000001ff0e7424 */ /* 0x000fe200078e00ff */
[C---:B------:R-:W-:Y:S01]  /*0400*/  FSETP.GEU.AND P2, PT, |R9|.reuse, 1.469367938527859385e-39, PT ;  /* 0x001000000900780b */ /* 0x040fe20003f4e200 */
[----:B------:R-:W-:Y:S01]  /*0410*/  IMAD.MOV.U32 R23, RZ, RZ, 0x1ca00000 ;  /* 0x1ca00000ff177424 */ /* 0x000fe200078e00ff */
[----:B------:R-:W-:Y:S01]  /*0420*/  LOP3.LUT R20, R9, 0x7ff00000, RZ, 0xc0, !PT ;  /* 0x7ff0000009147812 */ /* 0x000fe200078ec0ff */
[----:B------:R-:W-:Y:S04]  /*0430*/  BSSY.RECONVERGENT B1, `(.L_x_2) ;  /* 0x0000050000017945 */ /* 0x000fe80003800200 */
[----:B------:R-:W-:Y:S01]  /*0440*/  IMAD.MOV.U32 R22, RZ, RZ, R20 ;  /* 0x000000ffff167224 */ /* 0x000fe200078e0014 */
[----:B0-----:R-:W-:-:S02]  /*0450*/  FSETP.GEU.AND P0, PT, |R13|, 1.469367938527859385e-39, PT ;  /* 0x001000000d00780b */ /* 0x001fc40003f0e200 */
[C---:B------:R-:W-:Y:S02]  /*0460*/  LOP3.LUT R10, R13.reuse, 0x800fffff, RZ, 0xc0, !PT ;  /* 0x800fffff0d0a7812 */ /* 0x040fe400078ec0ff */
[----:B------:R-:W-:Y:S02]  /*0470*/  LOP3.LUT R21, R13, 0x7ff00000, RZ, 0xc0, !PT ;  /* 0x7ff000000d157812 */ /* 0x000fe400078ec0ff */
[----:B------:R-:W-:Y:S01]  /*0480*/  LOP3.LUT R11, R10, 0x3ff00000, RZ, 0xfc, !PT ;  /* 0x3ff000000a0b7812 */ /* 0x000fe200078efcff */
[----:B------:R-:W-:Y:S01]  /*0490*/  IMAD.MOV.U32 R10, RZ, RZ, R12 ;  /* 0x000000ffff0a7224 */ /* 0x000fe200078e000c */
[----:B------:R-:W-:Y:S01]  /*04a0*/  ISETP.GE.U32.AND P1, PT, R20, R21, PT ;  /* 0x000000151400720c */ /* 0x000fe20003f26070 */
[----:B------:R-:W-:-:S03]  /*04b0*/  IMAD.MOV.U32 R25, RZ, RZ, R21 ;  /* 0x000000ffff197224 */ /* 0x000fc600078e0015 */
[----:B------:R-:W-:Y:S01]  /*04c0*/  SEL R23, R23, 0x63400000, !P1 ;  /* 0x6340000017177807 */ /* 0x000fe20004800000 */
[----:B------:R-:W0:Y:S03]  /*04d0*/  @!P0 LDC.64 R2, c[0x0][0x398] ;  /* 0x0000e600ff028b82 */ /* 0x000e260000000a00 */
[----:B------:R-:W-:-:S04]  /*04e0*/  @!P2 LOP3.LUT R16, R23, 0x80000000, R9, 0xf8, !PT ;  /* 0x800000001710a812 */ /* 0x000fc800078ef809 */
[----:B------:R-:W-:Y:S01]  /*04f0*/  @!P2 LOP3.LUT R17, R16, 0x100000, RZ, 0xfc, !PT ;  /* 0x001000001011a812 */ /* 0x000fe200078efcff */
[----:B------:R-:W-:Y:S01]  /*0500*/  @!P2 IMAD.MOV.U32 R16, RZ, RZ, RZ ;  /* 0x000000ffff10a224 */ /* 0x000fe200078e00ff */
[----:B0-----:R-:W-:-:S06]  /*0510*/  @!P0 DMUL R10, R2, 8.98846567431157953865e+307 ;  /* 0x7fe00000020a8828 */ /* 0x001fcc0000000000 */
[----:B------:R-:W0:Y:S04]  /*0520*/  MUFU.RCP64H R15, R11 ;  /* 0x0000000b000f7308 */ /* 0x000e280000001800 */
[----:B------:R-:W-:Y:S01]  /*0530*/  @!P0 LOP3.LUT R25, R11, 0x7ff00000, RZ, 0xc0, !PT ;  /* 0x7ff000000b198812 */ /* 0x000fe200078ec0ff */
[----:B0-----:R-:W-:-:S08]  /*0540*/  DFMA R2, R14, -R10, 1 ;  /* 0x3ff000000e02742b */ /* 0x001fd0000000080a */
[----:B------:R-:W-:-:S08]  /*0550*/  DFMA R2, R2, R2, R2 ;  /* 0x000000020202722b */ /* 0x000fd00000000002 */
[----:B------:R-:W-:Y:S01]  /*0560*/  DFMA R14, R14, R2, R14 ;  /* 0x000000020e0e722b */ /* 0x000fe2000000000e */
[----:B------:R-:W-:Y:S01]  /*0570*/  LOP3.LUT R3, R23, 0x800fffff, R9, 0xf8, !PT ;  /* 0x800fffff17037812 */ /* 0x000fe200078ef809 */
[----:B------:R-:W-:-:S06]  /*0580*/  IMAD.MOV.U32 R2, RZ, RZ, R8 ;  /* 0x000000ffff027224 */ /* 0x000fcc00078e0008 */
[----:B------:R-:W-:Y:S02]  /*0590*/  DFMA R18, R14, -R10, 1 ;  /* 0x3ff000000e12742b */ /* 0x000fe4000000080a */
[----:B------:R-:W-:-:S06]  /*05a0*/  @!P2 DFMA R2, R2, 2, -R16 ;  /* 0x400000000202a82b */ /* 0x000fcc0000000810 */
[----:B------:R-:W-:-:S04]  /*05b0*/  DFMA R14, R14, R18, R14 ;  /* 0x000000120e0e722b */ /* 0x000fc8000000000e */
[----:B------:R-:W-:-:S04]  /*05c0*/  @!P2 LOP3.LUT R22, R3, 0x7ff00000, RZ, 0xc0, !PT ;  /* 0x7ff000000316a812 */ /* 0x000fc800078ec0ff */
[----:B------:R-:W-:Y:S01]  /*05d0*/  DMUL R16, R14, R2 ;  /* 0x000000020e107228 */ /* 0x000fe20000000000 */
[----:B------:R-:W-:-:S05]  /*05e0*/  VIADD R24, R22, 0xffffffff ;  /* 0xffffffff16187836 */ /* 0x000fca0000000000 */
[----:B------:R-:W-:Y:S01]  /*05f0*/  ISETP.GT.U32.AND P0, PT, R24, 0x7feffffe, PT ;  /* 0x7feffffe1800780c */ /* 0x000fe20003f04070 */
[----:B------:R-:W-:Y:S01]  /*0600*/  VIADD R24, R25, 0xffffffff ;  /* 0xffffffff19187836 */ /* 0x000fe20000000000 */
[----:B------:R-:W-:-:S04]  /*0610*/  DFMA R18, R16, -R10, R2 ;  /* 0x8000000a1012722b */ /* 0x000fc80000000002 */
[----:B------:R-:W-:-:S04]  /*0620*/  ISETP.GT.U32.OR P0, PT, R24, 0x7feffffe, P0 ;  /* 0x7feffffe1800780c */ /* 0x000fc80000704470 */
[----:B------:R-:W-:-:S09]  /*0630*/  DFMA R18, R14, R18, R16 ;  /* 0x000000120e12722b */ /* 0x000fd20000000010 */
[----:B------:R-:W-:Y:S05]  /*0640*/  @P0 BRA `(.L_x_3) ;  /* 0x0000000000600947 */ /* 0x000fea0003800000 */
[----:B------:R-:W-:Y:S01]  /*0650*/  VIADDMNMX R20, R20, -R21, 0xb9600000, !PT ;  /* 0xb960000014147446 */ /* 0x000fe20007800915 */
[----:B------:R-:W-:-:S03]  /*0660*/  IMAD.MOV.U32 R8, RZ, RZ, RZ ;  /* 0x000000ffff087224 */ /* 0x000fc600078e00ff */
[----:B------:R-:W-:-:S05]  /*0670*/  VIMNMX R20, PT, PT, R20, 0x46a00000, PT ;  /* 0x46a0000014147848 */ /* 0x000fca0003fe0100 */
[----:B------:R-:W-:-:S04]  /*0680*/  IMAD.IADD R20, R20, 0x1, -R23 ;  /* 0x0000000114147824 */ /* 0x000fc800078e0a17 */
[----:B------:R-:W-:-:S06]  /*0690*/  VIADD R9, R20, 0x7fe00000 ;  /* 0x7fe0000014097836 */ /* 0x000fcc0000000000 */
[----:B------:R-:W-:-:S10]  /*06a0*/  DMUL R14, R18, R8 ;  /* 0x00000008120e7228 */ /* 0x000fd40000000000 */
[----:B------:R-:W-:-:S13]  /*06b0*/  FSETP.GTU.AND P0, PT, |R15|, 1.469367938527859385e-39, PT ;  /* 0x001000000f00780b */ /* 0x000fda0003f0c200 */
[----:B------:R-:W-:Y:S05]  /*06c0*/  @P0 BRA `(.L_x_4) ;  /* 0x0000000000980947 */ /* 0x000fea0003800000 */
[----:B------:R-:W-:Y:S01]  /*06d0*/  DFMA R2, R18, -R10, R2 ;  /* 0x8000000a1202722b */ /* 0x000fe20000000002 */
[----:B------:R-:W-:-:S09]  /*06e0*/  IMAD.MOV.U32 R8, RZ, RZ, RZ ;  /* 0x000000ffff087224 */ /* 0x000fd200078e00ff */
[C---:B------:R-:W-:Y:S02]  /*06f0*/  FSETP.NEU.AND P0, PT, R3.reuse, RZ, PT ;  /* 0x000000ff0300720b */ /* 0x040fe40003f0d000 */
[----:B------:R-:W-:-:S04]  /*0700*/  LOP3.LUT R13, R3, 0x80000000, R13, 0x48, !PT ;  /* 0x80000000030d7812 */ /* 0x000fc800078e480d */
[----:B------:R-:W-:-:S07]  /*0710*/  LOP3.LUT R9, R13, R9, RZ, 0xfc, !PT ;  /* 0x000000090d097212 */ /* 0x000fce00078efcff */
[----:B------:R-:W-:Y:S05]  /*0720*/  @!P0 BRA `(.L_x_4) ;  /* 0x0000000000808947 */ /* 0x000fea0003800000 */
[----:B------:R-:W-:Y:S01]  /*0730*/  IMAD.MOV R3, RZ, RZ, -R20 ;  /* 0x000000ffff037224 */ /* 0x000fe200078e0a14 */
[----:B------:R-:W-:Y:S01]  /*0740*/  DMUL.RP R8, R18, R8 ;  /* 0x0000000812087228 */ /* 0x000fe20000008000 */
[----:B------:R-:W-:-:S06]  /*0750*/  IMAD.MOV.U32 R2, RZ, RZ, RZ ;  /* 0x000000ffff027224 */ /* 0x000fcc00078e00ff */
[----:B------:R-:W-:-:S03]  /*0760*/  DFMA R2, R14, -R2, R18 ;  /* 0x800000020e02722b */ /* 0x000fc60000000012 */
[----:B------:R-:W-:-:S03]  /*0770*/  LOP3.LUT R13, R9, R13, RZ, 0x3c, !PT ;  /* 0x0000000d090d7212 */ /* 0x000fc600078e3cff */
[----:B------:R-:W-:-:S04]  /*0780*/  IADD3 R2, PT, PT, -R20, -0x43300000, RZ ;  /* 0xbcd0000014027810 */ /* 0x000fc80007ffe1ff */
[----:B------:R-:W-:-:S04]  /*0790*/  FSETP.NEU.AND P0, PT, |R3|, R2, PT ;  /* 0x000000020300720b */ /* 0x000fc80003f0d200 */
[----:B------:R-:W-:Y:S02]  /*07a0*/  FSEL R14, R8, R14, !P0 ;  /* 0x0000000e080e7208 */ /* 0x000fe40004000000 */
[----:B------:R-:W-:Y:S01]  /*07b0*/  FSEL R15, R13, R15, !P0 ;  /* 0x0000000f0d0f7208 */ /* 0x000fe20004000000 */
[----:B------:R-:W-:Y:S06]  /*07c0*/  BRA `(.L_x_4) ;  /* 0x0000000000587947 */ /* 0x000fec0003800000 */
.L_x_3:
[----:B------:R-:W-:-:S14]  /*07d0*/  DSETP.NAN.AND P0, PT, R8, R8, PT ;  /* 0x000000080800722a */ /* 0x000fdc0003f08000 */
[----:B------:R-:W-:Y:S05]  /*07e0*/  @P0 BRA `(.L_x_5) ;  /* 0x0000000000480947 */ /* 0x000fea0003800000 */
[----:B------:R-:W0:Y:S02]  /*07f0*/  LDC.64 R2, c[0x0][0x398] ;  /* 0x0000e600ff027b82 */ /* 0x000e240000000a00 */
[----:B0-----:R-:W-:-:S14]  /*0800*/  DSETP.NAN.AND P0, PT, R2, R2, PT ;  /* 0x000000020200722a */ /* 0x001fdc0003f08000 */
[----:B------:R-:W-:Y:S05]  /*0810*/  @P0 BRA `(.L_x_6) ;  /* 0x0000000000300947 */ /* 0x000fea0003800000 */
[----:B------:R-:W-:Y:S01]  /*0820*/  ISETP.NE.AND P0, PT, R22, R25, PT ;  /* 0x000000191600720c */ /* 0x000fe20003f05270 */
[----:B------:R-:W-:Y:S02]  /*0830*/  IMAD.MOV.U32 R14, RZ, RZ, 0x0 ;  /* 0x00000000ff0e7424 */ /* 0x000fe400078e00ff */
[----:B------:R-:W-:-:S10]  /*0840*/  IMAD.MOV.U32 R15, RZ, RZ, -0x80000 ;  /* 0xfff80000ff0f7424 */ /* 0x000fd400078e00ff */
[----:B------:R-:W-:Y:S05]  /*0850*/  @!P0 BRA `(.L_x_4) ;  /* 0x0000000000348947 */ /* 0x000fea0003800000 */
[----:B------:R-:W-:Y:S02]  /*0860*/  ISETP.NE.AND P0, PT, R22, 0x7ff00000, PT ;  /* 0x7ff000001600780c */ /* 0x000fe40003f05270 */
[----:B------:R-:W-:Y:S02]  /*0870*/  LOP3.LUT R15, R9, 0x80000000, R13, 0x48, !PT ;  /* 0x80000000090f7812 */ /* 0x000fe400078e480d */
[----:B------:R-:W-:-:S13]  /*0880*/  ISETP.EQ.OR P0, PT, R25, RZ, !P0 ;  /* 0x000000ff1900720c */ /* 0x000fda0004702670 */
[----:B------:R-:W-:Y:S01]  /*0890*/  @P0 LOP3.LUT R2, R15, 0x7ff00000, RZ, 0xfc, !PT ;  /* 0x7ff000000f020812 */ /* 0x000fe200078efcff */
[----:B------:R-:W-:Y:S02]  /*08a0*/  @!P0 IMAD.MOV.U32 R14, RZ, RZ, RZ ;  /* 0x000000ffff0e8224 */ /* 0x000fe400078e00ff */
[----:B------:R-:W-:Y:S02]  /*08b0*/  @P0 IMAD.MOV.U32 R14, RZ, RZ, RZ ;  /* 0x000000ffff0e0224 */ /* 0x000fe400078e00ff */
[----:B------:R-:W-:Y:S01]  /*08c0*/  @P0 IMAD.MOV.U32 R15, RZ, RZ, R2 ;  /* 0x000000ffff0f0224 */ /* 0x000fe200078e0002 */
[----:B------:R-:W-:Y:S06]  /*08d0*/  BRA `(.L_x_4) ;  /* 0x0000000000147947 */ /* 0x000fec0003800000 */
.L_x_6:
[----:B------:R-:W-:Y:S01]  /*08e0*/  LOP3.LUT R15, R13, 0x80000, RZ, 0xfc, !PT ;  /* 0x000800000d0f7812 */ /* 0x000fe200078efcff */
[----:B------:R-:W-:Y:S01]  /*08f0*/  IMAD.MOV.U32 R14, RZ, RZ, R12 ;  /* 0x000000ffff0e7224 */ /* 0x000fe200078e000c */
[----:B------:R-:W-:Y:S06]  /*0900*/  BRA `(.L_x_4) ;  /* 0x0000000000087947 */ /* 0x000fec0003800000 */
.L_x_5:
[----:B------:R-:W-:Y:S01]  /*0910*/  LOP3.LUT R15, R9, 0x80000, RZ, 0xfc, !PT ;  /* 0x00080000090f7812 */ /* 0x000fe200078efcff */
[----:B------:R-:W-:-:S07]  /*0920*/  IMAD.MOV.U32 R14, RZ, RZ, R8 ;  /* 0x000000ffff0e7224 */ /* 0x000fce00078e0008 */
.L_x_4:
[----:B------:R-:W-:Y:S05]  /*0930*/  BSYNC.RECONVERGENT B1 ;  /* 0x0000000000017941 */ /* 0x000fea0003800200 */
.L_x_2:
[----:B------:R-:W-:Y:S02]  /*0940*/  IMAD.MOV.U32 R2, RZ, RZ, R0 ;  /* 0x000000ffff027224 */ /* 0x000fe400078e0000 */
[----:B------:R-:W-:-:S04]  /*0950*/  IMAD.MOV.U32 R3, RZ, RZ, 0x0 ;  /* 0x00000000ff037424 */ /* 0x000fc800078e00ff */
[----:B------:R-:W-:Y:S05]  /*0960*/  RET.REL.NODEC R2 `(_Z7Set_E_ZPdS_S_didPi) ;  /* 0xfffffff402a47950 */ /* 0x000fea0003c3ffff */
.L_x_7:
[----:B------:R-:W-:-:S00]  /*0970*/  BRA `(.L_x_7) ;  /* 0xfffffffc00fc7947 */ /* 0x000fc0000383ffff */
[----:B------:R-:W-:-:S00]  /*0980*/  NOP ;  /* 0x0000000000007918 */ /* 0x000fc00000000000 */
[----:B------:R-:W-:-:S00]  /*0990*/  NOP ;  /* 0x0000000000007918 */ /* 0x000fc00000000000 */
[----:B------:R-:W-:-:S00]  /*09a0*/  NOP ;  /* 0x0000000000007918 */ /* 0x000fc00000000000 */
[----:B------:R-:W-:-:S00]  /*09b0*/  NOP ;  /* 0x0000000000007918 */ /* 0x000fc00000000000 */
[----:B------:R-:W-:-:S00]  /*09c0*/  NOP ;  /* 0x0000000000007918 */ /* 0x000fc00000000000 */
[----:B------:R-:W-:-:S00]  /*09d0*/  NOP ;  /* 0x0000000000007918 */ /* 0x000fc00000000000 */
[----:B------:R-:W-:-:S00]  /*09e0*/  NOP ;  /* 0x0000000000007918 */ /* 0x000fc00000000000 */
[----:B------:R-:W-:-:S00]  /*09f0*/  NOP ;  /* 0x0000000000007918 */ /* 0x000fc00000000000 */
.L_x_49:


//--------------------- .text._Z7Set_E_YPdS_S_didPi --------------------------
	.section	.text._Z7Set_E_YPdS_S_didPi,"ax",@progbits
	.align	128
        .global         _Z7Set_E_YPdS_S_didPi
        .type           _Z7Set_E_YPdS_S_didPi,@function
        .size           _Z7Set_E_YPdS_S_didPi,(.L_x_50 - _Z7Set_E_YPdS_S_didPi)
        .other          _Z7Set_E_YPdS_S_didPi,@"STO_CUDA_ENTRY STV_DEFAULT"
_Z7Set_E_YPdS_S_didPi:
.text._Z7Set_E_YPdS_S_didPi:
        /* <DEDUP_REMOVED lines=55> */
[----:B-----5:R-:W-:Y:S05]  /*0370*/  CALL.REL.NOINC `($__internal_1_$__cuda_sm20_div_rn_f64_full) ;  /* 0x0000000000187944 */ /* 0x020fea0003c00000 */
[----:B------:R-:W-:Y:S02]  /*0380*/  IMAD.MOV.U32 R2, RZ, RZ, R14 ;  /* 0x000000ffff027224 */ /* 0x000fe400078e000e */
[----:B------:R-:W-:-:S07]  /*0390*/  IMAD.MOV.U32 R3, RZ, RZ, R15 ;  /* 0x000000ffff037224 */ /* 0x000fce00078e000f */
.L_x_9:
[----:B------:R-:W-:Y:S05]  /*03a0*/  BSYNC.RECONVERGENT B0 ;  /* 0x0000000000007941 */ /* 0x000fea0003800200 */
.L_x_8:
[----:B-----5:R-:W-:-:S07]  /*03b0*/  DADD R4, R4, R2 ;  /* 0x0000000004047229 */ /* 0x020fce0000000002 */
[----:B------:R-:W-:Y:S01]  /*03c0*/  STG.E.64 desc[UR4][R6.64], R4 ;  /* 0x0000000406007986 */ /* 0x000fe2000c101b04 */
[----:B------:R-:W-:Y:S05]  /*03d0*/  EXIT ;  /* 0x000000000000794d */ /* 0x000fea0003800000 */
        .weak           $__internal_1_$__cuda_sm20_div_rn_f64_full
        .type           $__internal_1_$__cuda_sm20_div_rn_f64_full,@function
        .size           $__internal_1_$__cuda_sm20_div_rn_f64_full,(.L_x_50 - $__internal_1_$__cuda_sm20_div_rn_f64_full)
$__internal_1_$__cuda_sm20_div_rn_f64_full:
        /* <DEDUP_REMOVED lines=63> */
.L_x_11:
        /* <DEDUP_REMOVED lines=17> */
.L_x_14:
[----:B------:R-:W-:Y:S01]  /*08e0*/  LOP3.LUT R15, R13, 0x80000, RZ, 0xfc, !PT ;  /* 0x000800000d0f7812 */ /* 0x000fe200078efcff */
[----:B------:R-:W-:Y:S01]  /*08f0*/  IMAD.MOV.U32 R14, RZ, RZ, R12 ;  /* 0x000000ffff0e7224 */ /* 0x000fe200078e000c */
[----:B------:R-:W-:Y:S06]  /*0900*/  BRA `(.L_x_12) ;  /* 0x0000000000087947 */ /* 0x000fec0003800000 */
.L_x_13:
[----:B------:R-:W-:Y:S01]  /*0910*/  LOP3.LUT R15, R9, 0x80000, RZ, 0xfc, !PT ;  /* 0x00080000090f7812 */ /* 0x000fe200078efcff */
[----:B------:R-:W-:-:S07]  /*0920*/  IMAD.MOV.U32 R14, RZ, RZ, R8 ;  /* 0x000000ffff0e7224 */ /* 0x000fce00078e0008 */
.L_x_12:
[----:B------:R-:W-:Y:S05]  /*0930*/  BSYNC.RECONVERGENT B1 ;  /* 0x0000000000017941 */ /* 0x000fea0003800200 */
.L_x_10:
[----:B------:R-:W-:Y:S02]  /*0940*/  IMAD.MOV.U32 R2, RZ, RZ, R0 ;  /* 0x000000ffff027224 */ /* 0x000fe400078e0000 */
[----:B------:R-:W-:-:S04]  /*0950*/  IMAD.MOV.U32 R3, RZ, RZ, 0x0 ;  /* 0x00000000ff037424 */ /* 0x000fc800078e00ff */
[----:B------:R-:W-:Y:S05]  /*0960*/  RET.REL.NODEC R2 `(_Z7Set_E_YPdS_S_didPi) ;  /* 0xfffffff402a47950 */ /* 0x000fea0003c3ffff */
.L_x_15:
        /* <DEDUP_REMOVED lines=9> */
.L_x_50:


//--------------------- .text._Z7Set_E_XPdS_S_didPi --------------------------
	.section	.text._Z7Set_E_XPdS_S_didPi,"ax",@progbits
	.align	128
        .global         _Z7Set_E_XPdS_S_didPi
        .type           _Z7Set_E_XPdS_S_didPi,@function
        .size           _Z7Set_E_XPdS_S_didPi,(.L_x_51 - _Z7Set_E_XPdS_S_didPi)
        .other          _Z7Set_E_XPdS_S_didPi,@"STO_CUDA_ENTRY STV_DEFAULT"
_Z7Set_E_XPdS_S_didPi:
.text._Z7Set_E_XPdS_S_didPi:
        /* <DEDUP_REMOVED lines=55> */
[----:B-----5:R-:W-:Y:S05]  /*0370*/  CALL.REL.NOINC `($__internal_2_$__cuda_sm20_div_rn_f64_full) ;  /* 0x0000000000187944 */ /* 0x020fea0003c00000 */
[----:B------:R-:W-:Y:S02]  /*0380*/  IMAD.MOV.U32 R2, RZ, RZ, R14 ;  /* 0x000000ffff027224 */ /* 0x000fe400078e000e */
[----:B------:R-:W-:-:S07]  /*0390*/  IMAD.MOV.U32 R3, RZ, RZ, R15 ;  /* 0x000000ffff037224 */ /* 0x000fce00078e000f */
.L_x_17:
[----:B------:R-:W-:Y:S05]  /*03a0*/  BSYNC.RECONVERGENT B0 ;  /* 0x0000000000007941 */ /* 0x000fea0003800200 */
.L_x_16:
[----:B-----5:R-:W-:-:S07]  /*03b0*/  DADD R4, R4, R2 ;  /* 0x0000000004047229 */ /* 0x020fce0000000002 */
[----:B------:R-:W-:Y:S01]  /*03c0*/  STG.E.64 desc[UR4][R6.64], R4 ;  /* 0x0000000406007986 */ /* 0x000fe2000c101b04 */
[----:B------:R-:W-:Y:S05]  /*03d0*/  EXIT ;  /* 0x000000000000794d */ /* 0x000fea0003800000 */
        .weak           $__internal_2_$__cuda_sm20_div_rn_f64_full
        .type           $__internal_2_$__cuda_sm20_div_rn_f64_full,@function
        .size           $__internal_2_$__cuda_sm20_div_rn_f64_full,(.L_x_51 - $__internal_2_$__cuda_sm20_div_rn_f64_full)
$__internal_2_$__cuda_sm20_div_rn_f64_full:
        /* <DEDUP_REMOVED lines=63> */
.L_x_19:
        /* <DEDUP_REMOVED lines=17> */
.L_x_22:
[----:B------:R-:W-:Y:S01]  /*08e0*/  LOP3.LUT R15, R13, 0x80000, RZ, 0xfc, !PT ;  /* 0x000800000d0f7812 */ /* 0x000fe200078efcff */
[----:B------:R-:W-:Y:S01]  /*08f0*/  IMAD.MOV.U32 R14, RZ, RZ, R12 ;  /* 0x000000ffff0e7224 */ /* 0x000fe200078e000c */
[----:B------:R-:W-:Y:S06]  /*0900*/  BRA `(.L_x_20) ;  /* 0x0000000000087947 */ /* 0x000fec0003800000 */
.L_x_21:
[----:B------:R-:W-:Y:S01]  /*0910*/  LOP3.LUT R15, R9, 0x80000, RZ, 0xfc, !PT ;  /* 0x00080000090f7812 */ /* 0x000fe200078efcff */
[----:B------:R-:W-:-:S07]  /*0920*/  IMAD.MOV.U32 R14, RZ, RZ, R8 ;  /* 0x000000ffff0e7224 */ /* 0x000fce00078e0008 */
.L_x_20:
[----:B------:R-:W-:Y:S05]  /*0930*/  BSYNC.RECONVERGENT B1 ;  /* 0x0000000000017941 */ /* 0x000fea0003800200 */
.L_x_18:
[----:B------:R-:W-:Y:S02]  /*0940*/  IMAD.MOV.U32 R2, RZ, RZ, R0 ;  /* 0x000000ffff027224 */ /* 0x000fe400078e0000 */
[----:B------:R-:W-:-:S04]  /*0950*/  IMAD.MOV.U32 R3, RZ, RZ, 0x0 ;  /* 0x00000000ff037424 */ /* 0x000fc800078e00ff */
[----:B------:R-:W-:Y:S05]  /*0960*/  RET.REL.NODEC R2 `(_Z7Set_E_XPdS_S_didPi) ;  /* 0xfffffff402a47950 */ /* 0x000fea0003c3ffff */
.L_x_23:
        /* <DEDUP_REMOVED lines=9> */
.L_x_51:


//--------------------- .text._Z7Set_H_ZPdS_S_did --------------------------
	.section	.text._Z7Set_H_ZPdS_S_did,"ax",@progbits
	.align	128
        .global         _Z7Set_H_ZPdS_S_did
        .type           _Z7Set_H_ZPdS_S_did,@function
        .size           _Z7Set_H_ZPdS_S_did,(.L_x_52 - _Z7Set_H_ZPdS_S_did)
        .other          _Z7Set_H_ZPdS_S_did,@"STO_CUDA_ENTRY STV_DEFAULT"
_Z7Set_H_ZPdS_S_did:
.text._Z7Set_H_ZPdS_S_did:
        /* <DEDUP_REMOVED lines=8> */
[----:B------:R-:W-:Y:S01]  /*0080*/  IMAD.MOV.U32 R6, RZ, RZ, RZ ;  /* 0x000000ffff067224 */ /* 0x000fe200078e00ff */
[----:B------:R-:W0:Y:S01]  /*0090*/  LDC.64 R10, c[0x0][0x388] ;  /* 0x0000e200ff0a7b82 */ /* 0x000e220000000a00 */
[----:B------:R-:W-:Y:S01]  /*00a0*/  IMAD.MOV.U32 R2, RZ, RZ, RZ ;  /* 0x000000ffff027224 */ /* 0x000fe200078e00ff */
[----:B------:R-:W1:Y:S01]  /*00b0*/  LDCU.64 UR4, c[0x0][0x358] ;  /* 0x00006b00ff0477ac */ /* 0x000e620008000a00 */
[----:B------:R-:W-:Y:S01]  /*00c0*/  IMAD.HI R0, R7, -0x2a06d7e7, R6 ;  /* 0xd5f9281907007827 */ /* 0x000fe200078e0206 */
[----:B------:R-:W2:Y:S04]  /*00d0*/  LDCU UR8, c[0x0][0x39c] ;  /* 0x00007380ff0877ac */ /* 0x000ea80008000800 */
[----:B------:R-:W-:Y:S01]  /*00e0*/  SHF.R.U32.HI R3, RZ, 0x1f, R0 ;  /* 0x0000001fff037819 */ /* 0x000fe20000011600 */
[----:B------:R-:W3:Y:S01]  /*00f0*/  LDC.64 R16, c[0x0][0x390] ;  /* 0x0000e400ff107b82 */ /* 0x000ee20000000a00 */
[----:B------:R-:W-:Y:S01]  /*0100*/  IMAD.MOV.U32 R20, RZ, RZ, 0x1 ;  /* 0x00000001ff147424 */ /* 0x000fe200078e00ff */
[----:B------:R-:W4:Y:S01]  /*0110*/  LDCU.64 UR6, c[0x0][0x3a8] ;  /* 0x00007500ff0677ac */ /* 0x000f220008000a00 */
[----:B------:R-:W-:-:S05]  /*0120*/  LEA.HI.SX32 R5, R0, R3, 0x13 ;  /* 0x0000000300057211 */ /* 0x000fca00078f9aff */
[----:B------:R-:W-:-:S04]  /*0130*/  IMAD R3, R5, -0x2649, R7 ;  /* 0xffffd9b705037824 */ /* 0x000fc800078e0207 */
[----:B------:R-:W-:-:S04]  /*0140*/  IMAD.HI R0, R3, -0x5a814afd, R2 ;  /* 0xa57eb50303007827 */ /* 0x000fc800078e0202 */
[----:B------:R-:W-:Y:S01]  /*0150*/  IMAD R2, R5, 0x2710, R3 ;  /* 0x0000271005027824 */ /* 0x000fe200078e0203 */
[----:B------:R-:W-:-:S04]  /*0160*/  SHF.R.U32.HI R9, RZ, 0x1f, R0 ;  /* 0x0000001fff097819 */ /* 0x000fc80000011600 */
[----:B------:R-:W-:-:S05]  /*0170*/  LEA.HI.SX32 R9, R0, R9, 0x1a ;  /* 0x0000000900097211 */ /* 0x000fca00078fd2ff */
[----:B------:R-:W-:Y:S02]  /*0180*/  IMAD.IADD R9, R9, 0x1, R2 ;  /* 0x0000000109097824 */ /* 0x000fe400078e0202 */
[----:B------:R-:W2:Y:S02]  /*0190*/  LDC.64 R2, c[0x0][0x380] ;  /* 0x0000e000ff027b82 */ /* 0x000ea40000000a00 */
[----:B0-----:R-:W-:-:S04]  /*01a0*/  IMAD.WIDE R10, R9, 0x8, R10 ;  /* 0x00000008090a7825 */ /* 0x001fc800078e020a */
[----:B---3--:R-:W-:Y:S01]  /*01b0*/  IMAD.WIDE R16, R9, 0x8, R16 ;  /* 0x0000000809107825 */ /* 0x008fe200078e0210 */
[----:B-1----:R-:W3:Y:S04]  /*01c0*/  LDG.E.64 R12, desc[UR4][R10.64+0x320] ;  /* 0x000320040a0c7981 */ /* 0x002ee8000c1e1b00 */
[----:B------:R0:W3:Y:S04]  /*01d0*/  LDG.E.64 R14, desc[UR4][R10.64] ;  /* 0x000000040a0e7981 */ /* 0x0000e8000c1e1b00 */
[----:B------:R-:W4:Y:S04]  /*01e0*/  LDG.E.64 R8, desc[UR4][R16.64+0x13880] ;  /* 0x0138800410087981 */ /* 0x000f28000c1e1b00 */
[----:B------:R-:W4:Y:S01]  /*01f0*/  LDG.E.64 R18, desc[UR4][R16.64] ;  /* 0x0000000410127981 */ /* 0x000f22000c1e1b00 */
[----:B--2---:R-:W-:-:S02]  /*0200*/  IMAD.WIDE R6, R7, 0x8, R2 ;  /* 0x0000000807067825 */ /* 0x004fc400078e0202 */
[----:B------:R-:W1:Y:S03]  /*0210*/  LDC.64 R2, c[0x0][0x398] ;  /* 0x0000e600ff027b82 */ /* 0x000e660000000a00 */
[----:B------:R2:W5:Y:S01]  /*0220*/  LDG.E.64 R4, desc[UR4][R6.64] ;  /* 0x0000000406047981 */ /* 0x000562000c1e1b00 */
[----:B------:R-:W1:Y:S01]  /*0230*/  MUFU.RCP64H R21, UR8 ;  /* 0x0000000800157d08 */ /* 0x000e620008001800 */
[----:B------:R-:W-:Y:S01]  /*0240*/  BSSY.RECONVERGENT B0, `(.L_x_24) ;  /* 0x0000015000007945 */ /* 0x000fe20003800200 */
[----:B-1----:R-:W-:-:S08]  /*0250*/  DFMA R22, R20, -R2, 1 ;  /* 0x3ff000001416742b */ /* 0x002fd00000000802 */
[----:B------:R-:W-:-:S08]  /*0260*/  DFMA R22, R22, R22, R22 ;  /* 0x000000161616722b */ /* 0x000fd00000000016 */
[----:B------:R-:W-:-:S08]  /*0270*/  DFMA R22, R20, R22, R20 ;  /* 0x000000161416722b */ /* 0x000fd00000000014 */
[----:B0-----:R-:W-:-:S08]  /*0280*/  DFMA R10, R22, -R2, 1 ;  /* 0x3ff00000160a742b */ /* 0x001fd00000000802 */
[----:B------:R-:W-:Y:S02]  /*0290*/  DFMA R10, R22, R10, R22 ;  /* 0x0000000a160a722b */ /* 0x000fe40000000016 */
[----:B---3--:R-:W-:Y:S02]  /*02a0*/  DADD R12, R12, -R14 ;  /* 0x000000000c0c7229 */ /* 0x008fe4000000080e */
[----:B----4-:R-:W-:-:S08]  /*02b0*/  DADD R8, R8, -R18 ;  /* 0x0000000008087229 */ /* 0x010fd00000000812 */
        /* <DEDUP_REMOVED lines=8> */
[----:B--2---:R-:W-:Y:S05]  /*0340*/  @P0 BRA P1, `(.L_x_25) ;  /* 0x0000000000100947 */ /* 0x004fea0000800000 */
[----:B------:R-:W-:-:S07]  /*0350*/  MOV R0, 0x370 ;  /* 0x0000037000007802 */ /* 0x000fce0000000f00 */
[----:B-----5:R-:W-:Y:S05]  /*0360*/  CALL.REL.NOINC `($__internal_3_$__cuda_sm20_div_rn_f64_full) ;  /* 0x0000000000187944 */ /* 0x020fea0003c00000 */
[----:B------:R-:W-:Y:S02]  /*0370*/  IMAD.MOV.U32 R2, RZ, RZ, R14 ;  /* 0x000000ffff027224 */ /* 0x000fe400078e000e */
[----:B------:R-:W-:-:S07]  /*0380*/  IMAD.MOV.U32 R3, RZ, RZ, R15 ;  /* 0x000000ffff037224 */ /* 0x000fce00078e000f */
.L_x_25:
[----:B------:R-:W-:Y:S05]  /*0390*/  BSYNC.RECONVERGENT B0 ;  /* 0x0000000000007941 */ /* 0x000fea0003800200 */
.L_x_24:
[----:B-----5:R-:W-:-:S07]  /*03a0*/  DADD R4, R4, R2 ;  /* 0x0000000004047229 */ /* 0x020fce0000000002 */
[----:B------:R-:W-:Y:S01]  /*03b0*/  STG.E.64 desc[UR4][R6.64], R4 ;  /* 0x0000000406007986 */ /* 0x000fe2000c101b04 */
[----:B------:R-:W-:Y:S05]  /*03c0*/  EXIT ;  /* 0x000000000000794d */ /* 0x000fea0003800000 */
        .weak           $__internal_3_$__cuda_sm20_div_rn_f64_full
        .type           $__internal_3_$__cuda_sm20_div_rn_f64_full,@function
        .size           $__internal_3_$__cuda_sm20_div_rn_f64_full,(.L_x_52 - $__internal_3_$__cuda_sm20_div_rn_f64_full)
$__internal_3_$__cuda_sm20_div_rn_f64_full:
        /* <DEDUP_REMOVED lines=63> */
.L_x_27:
        /* <DEDUP_REMOVED lines=17> */
.L_x_30:
[----:B------:R-:W-:Y:S01]  /*08d0*/  LOP3.LUT R15, R13, 0x80000, RZ, 0xfc, !PT ;  /* 0x000800000d0f7812 */ /* 0x000fe200078efcff */
[----:B------:R-:W-:Y:S01]  /*08e0*/  IMAD.MOV.U32 R14, RZ, RZ, R12 ;  /* 0x000000ffff0e7224 */ /* 0x000fe200078e000c */
[----:B------:R-:W-:Y:S06]  /*08f0*/  BRA `(.L_x_28) ;  /* 0x0000000000087947 */ /* 0x000fec0003800000 */
.L_x_29:
[----:B------:R-:W-:Y:S01]  /*0900*/  LOP3.LUT R15, R9, 0x80000, RZ, 0xfc, !PT ;  /* 0x00080000090f7812 */ /* 0x000fe200078efcff */
[----:B------:R-:W-:-:S07]  /*0910*/  IMAD.MOV.U32 R14, RZ, RZ, R8 ;  /* 0x000000ffff0e7224 */ /* 0x000fce00078e0008 */
.L_x_28:
[----:B------:R-:W-:Y:S05]  /*0920*/  BSYNC.RECONVERGENT B1 ;  /* 0x0000000000017941 */ /* 0x000fea0003800200 */
.L_x_26:
[----:B------:R-:W-:Y:S02]  /*0930*/  IMAD.MOV.U32 R2, RZ, RZ, R0 ;  /* 0x000000ffff027224 */ /* 0x000fe400078e0000 */
[----:B------:R-:W-:-:S04]  /*0940*/  IMAD.MOV.U32 R3, RZ, RZ, 0x0 ;  /* 0x00000000ff037424 */ /* 0x000fc800078e00ff */
[----:B------:R-:W-:Y:S05]  /*0950*/  RET.REL.NODEC R2 `(_Z7Set_H_ZPdS_S_did) ;  /* 0xfffffff402a87950 */ /* 0x000fea0003c3ffff */
.L_x_31:
        /* <DEDUP_REMOVED lines=10> */
.L_x_52:


//--------------------- .text._Z7Set_H_YPdS_S_did --------------------------
	.section	.text._Z7Set_H_YPdS_S_did,"ax",@progbits
	.align	128
        .global         _Z7Set_H_YPdS_S_did
        .type           _Z7Set_H_YPdS_S_did,@function
        .size           _Z7Set_H_YPdS_S_did,(.L_x_53 - _Z7Set_H_YPdS_S_did)
        .other          _Z7Set_H_YPdS_S_did,@"STO_CUDA_ENTRY STV_DEFAULT"
_Z7Set_H_YPdS_S_did:
.text._Z7Set_H_YPdS_S_did:
        /* <DEDUP_REMOVED lines=54> */
[----:B-----5:R-:W-:Y:S05]  /*0360*/  CALL.REL.NOINC `($__internal_4_$__cuda_sm20_div_rn_f64_full) ;  /* 0x0000000000187944 */ /* 0x020fea0003c00000 */
[----:B------:R-:W-:Y:S02]  /*0370*/  IMAD.MOV.U32 R2, RZ, RZ, R14 ;  /* 0x000000ffff027224 */ /* 0x000fe400078e000e */
[----:B------:R-:W-:-:S07]  /*0380*/  IMAD.MOV.U32 R3, RZ, RZ, R15 ;  /* 0x000000ffff037224 */ /* 0x000fce00078e000f */
.L_x_33:
[----:B------:R-:W-:Y:S05]  /*0390*/  BSYNC.RECONVERGENT B0 ;  /* 0x0000000000007941 */ /* 0x000fea0003800200 */
.L_x_32:
[----:B-----5:R-:W-:-:S07]  /*03a0*/  DADD R4, R4, R2 ;  /* 0x0000000004047229 */ /* 0x020fce0000000002 */
[----:B------:R-:W-:Y:S01]  /*03b0*/  STG.E.64 desc[UR4][R6.64], R4 ;  /* 0x0000000406007986 */ /* 0x000fe2000c101b04 */
[----:B------:R-:W-:Y:S05]  /*03c0*/  EXIT ;  /* 0x000000000000794d */ /* 0x000fea0003800000 */
        .weak           $__internal_4_$__cuda_sm20_div_rn_f64_full
        .type           $__internal_4_$__cuda_sm20_div_rn_f64_full,@function
        .size           $__internal_4_$__cuda_sm20_div_rn_f64_full,(.L_x_53 - $__internal_4_$__cuda_sm20_div_rn_f64_full)
$__internal_4_$__cuda_sm20_div_rn_f64_full:
        /* <DEDUP_REMOVED lines=63> */
.L_x_35:
        /* <DEDUP_REMOVED lines=17> */
.L_x_38:
[----:B------:R-:W-:Y:S01]  /*08d0*/  LOP3.LUT R15, R13, 0x80000, RZ, 0xfc, !PT ;  /* 0x000800000d0f7812 */ /* 0x000fe200078efcff */
[----:B------:R-:W-:Y:S01]  /*08e0*/  IMAD.MOV.U32 R14, RZ, RZ, R12 ;  /* 0x000000ffff0e7224 */ /* 0x000fe200078e000c */
[----:B------:R-:W-:Y:S06]  /*08f0*/  BRA `(.L_x_36) ;  /* 0x0000000000087947 */ /* 0x000fec0003800000 */
.L_x_37:
[----:B------:R-:W-:Y:S01]  /*0900*/  LOP3.LUT R15, R9, 0x80000, RZ, 0xfc, !PT ;  /* 0x00080000090f7812 */ /* 0x000fe200078efcff */
[----:B------:R-:W-:-:S07]  /*0910*/  IMAD.MOV.U32 R14, RZ, RZ, R8 ;  /* 0x000000ffff0e7224 */ /* 0x000fce00078e0008 */
.L_x_36:
[----:B------:R-:W-:Y:S05]  /*0920*/  BSYNC.RECONVERGENT B1 ;  /* 0x0000000000017941 */ /* 0x000fea0003800200 */
.L_x_34:
[----:B------:R-:W-:Y:S02]  /*0930*/  IMAD.MOV.U32 R2, RZ, RZ, R0 ;  /* 0x000000ffff027224 */ /* 0x000fe400078e0000 */
[----:B------:R-:W-:-:S04]  /*0940*/  IMAD.MOV.U32 R3, RZ, RZ, 0x0 ;  /* 0x00000000ff037424 */ /* 0x000fc800078e00ff */
[----:B------:R-:W-:Y:S05]  /*0950*/  RET.REL.NODEC R2 `(_Z7Set_H_YPdS_S_did) ;  /* 0xfffffff402a87950 */ /* 0x000fea0003c3ffff */
.L_x_39:
        /* <DEDUP_REMOVED lines=10> */
.L_x_53:


//--------------------- .text._Z7Set_H_XPdS_S_did --------------------------
	.section	.text._Z7Set_H_XPdS_S_did,"ax",@progbits
	.align	128
        .global         _Z7Set_H_XPdS_S_did
        .type           _Z7Set_H_XPdS_S_did,@function
        .size           _Z7Set_H_XPdS_S_did,(.L_x_54 - _Z7Set_H_XPdS_S_did)
        .other          _Z7Set_H_XPdS_S_did,@"STO_CUDA_ENTRY STV_DEFAULT"
_Z7Set_H_XPdS_S_did:
.text._Z7Set_H_XPdS_S_did:
        /* <DEDUP_REMOVED lines=54> */
[----:B-----5:R-:W-:Y:S05]  /*0360*/  CALL.REL.NOINC `($__internal_5_$__cuda_sm20_div_rn_f64_full) ;  /* 0x0000000000187944 */ /* 0x020fea0003c00000 */
[----:B------:R-:W-:Y:S02]  /*0370*/  IMAD.MOV.U32 R2, RZ, RZ, R14 ;  /* 0x000000ffff027224 */ /* 0x000fe400078e000e */
[----:B------:R-:W-:-:S07]  /*0380*/  IMAD.MOV.U32 R3, RZ, RZ, R15 ;  /* 0x000000ffff037224 */ /* 0x000fce00078e000f */
.L_x_41:
[----:B------:R-:W-:Y:S05]  /*0390*/  BSYNC.RECONVERGENT B0 ;  /* 0x0000000000007941 */ /* 0x000fea0003800200 */
.L_x_40:
[----:B-----5:R-:W-:-:S07]  /*03a0*/  DADD R4, R4, R2 ;  /* 0x0000000004047229 */ /* 0x020fce0000000002 */
[----:B------:R-:W-:Y:S01]  /*03b0*/  STG.E.64 desc[UR4][R6.64], R4 ;  /* 0x0000000406007986 */ /* 0x000fe2000c101b04 */
[----:B------:R-:W-:Y:S05]  /*03c0*/  EXIT ;  /* 0x000000000000794d */ /* 0x000fea0003800000 */
        .weak           $__internal_5_$__cuda_sm20_div_rn_f64_full
        .type           $__internal_5_$__cuda_sm20_div_rn_f64_full,@function
        .size           $__internal_5_$__cuda_sm20_div_rn_f64_full,(.L_x_54 - $__internal_5_$__cuda_sm20_div_rn_f64_full)
$__internal_5_$__cuda_sm20_div_rn_f64_full:
        /* <DEDUP_REMOVED lines=63> */
.L_x_43:
        /* <DEDUP_REMOVED lines=17> */
.L_x_46:
[----:B------:R-:W-:Y:S01]  /*08d0*/  LOP3.LUT R15, R13, 0x80000, RZ, 0xfc, !PT ;  /* 0x000800000d0f7812 */ /* 0x000fe200078efcff */
[----:B------:R-:W-:Y:S01]  /*08e0*/  IMAD.MOV.U32 R14, RZ, RZ, R12 ;  /* 0x000000ffff0e7224 */ /* 0x000fe200078e000c */
[----:B------:R-:W-:Y:S06]  /*08f0*/  BRA `(.L_x_44) ;  /* 0x0000000000087947 */ /* 0x000fec0003800000 */
.L_x_45:
[----:B------:R-:W-:Y:S01]  /*0900*/  LOP3.LUT R15, R9, 0x80000, RZ, 0xfc, !PT ;  /* 0x00080000090f7812 */ /* 0x000fe200078efcff */
[----:B------:R-:W-:-:S07]  /*0910*/  IMAD.MOV.U32 R14, RZ, RZ, R8 ;  /* 0x000000ffff0e7224 */ /* 0x000fce00078e0008 */
.L_x_44:
[----:B------:R-:W-:Y:S05]  /*0920*/  BSYNC.RECONVERGENT B1 ;  /* 0x0000000000017941 */ /* 0x000fea0003800200 */
.L_x_42:
[----:B------:R-:W-:Y:S02]  /*0930*/  IMAD.MOV.U32 R2, RZ, RZ, R0 ;  /* 0x000000ffff027224 */ /* 0x000fe400078e0000 */
[----:B------:R-:W-:-:S04]  /*0940*/  IMAD.MOV.U32 R3, RZ, RZ, 0x0 ;  /* 0x00000000ff037424 */ /* 0x000fc800078e00ff */
[----:B------:R-:W-:Y:S05]  /*0950*/  RET.REL.NODEC R2 `(_Z7Set_H_XPdS_S_did) ;  /* 0xfffffff402a87950 */ /* 0x000fea0003c3ffff */
.L_x_47:
        /* <DEDUP_REMOVED lines=10> */
.L_x_54:


//--------------------- .text._Z8InitWallPddi     --------------------------
	.section	.text._Z8InitWallPddi,"ax",@progbits
	.align	128
        .global         _Z8InitWallPddi
        .type           _Z8InitWallPddi,@function
        .size           _Z8InitWallPddi,(.L_x_61 - _Z8InitWallPddi)
        .other          _Z8InitWallPddi,@"STO_CUDA_ENTRY STV_DEFAULT"
_Z8InitWallPddi:
.text._Z8InitWallPddi:
        /* <DEDUP_REMOVED lines=9> */
[----:B------:R-:W1:Y:S07]  /*0090*/  LDCU.64 UR4, c[0x0][0x358] ;  /* 0x00006b00ff0477ac */ /* 0x000e6e0008000a00 */
[----:B------:R-:W1:Y:S01]  /*00a0*/  LDC.64 R4, c[0x0][0x388] ;  /* 0x0000e200ff047b82 */ /* 0x000e620000000a00 */
[----:B0-----:R-:W-:-:S05]  /*00b0*/  IMAD.WIDE R2, R7, 0x8, R2 ;  /* 0x0000000807027825 */ /* 0x001fca00078e0202 */
[----:B-1----:R-:W-:Y:S01]  /*00c0*/  STG.E.64 desc[UR4][R2.64], R4 ;  /* 0x0000000402007986 */ /* 0x002fe2000c101b04 */
[----:B------:R-:W-:Y:S05]  /*00d0*/  EXIT ;  /* 0x000000000000794d */ /* 0x000fea0003800000 */
.L_x_48:
        /* <DEDUP_REMOVED lines=10> */
.L_x_61:


//--------------------- .nv.shared.reserved.0     --------------------------
	.section	.nv.shared.reserved.0,"aw",@nobits
	.weak		__nv_reservedSMEM_offset_0_alias
	.size		__nv_reservedSMEM_offset_0_alias, 0, 64
	.other		__nv_reservedSMEM_offset_0_alias,@"STO_CUDA_RESERVED_SHARED STV_DEFAULT"
__nv_reservedSMEM_offset_0_alias:
	.zero		0
	.zero		64


//--------------------- .nv.constant0._Z7Set_E_ZPdS_S_didPi --------------------------
	.section	.nv.constant0._Z7Set_E_ZPdS_S_didPi,"a",@progbits
	.sectionflags	@""
	.align	4
.nv.constant0._Z7Set_E_ZPdS_S_didPi:
	.zero		952


//--------------------- .nv.constant0._Z7Set_E_YPdS_S_didPi --------------------------
	.section	.nv.constant0._Z7Set_E_YPdS_S_didPi,"a",@progbits
	.sectionflags	@""
	.align	4
.nv.constant0._Z7Set_E_YPdS_S_didPi:
	.zero		952


//--------------------- .nv.constant0._Z7Set_E_XPdS_S_didPi --------------------------
	.section	.nv.constant0._Z7Set_E_XPdS_S_didPi,"a",@progbits
	.sectionflags	@""
	.align	4
.nv.constant0._Z7Set_E_XPdS_S_didPi:
	.zero		952


//--------------------- .nv.constant0._Z7Set_H_ZPdS_S_did --------------------------
	.section	.nv.constant0._Z7Set_H_ZPdS_S_did,"a",@progbits
	.sectionflags	@""
	.align	4
.nv.constant0._Z7Set_H_ZPdS_S_did:
	.zero		944


//--------------------- .nv.constant0._Z7Set_H_YPdS_S_did --------------------------
	.section	.nv.constant0._Z7Set_H_YPdS_S_did,"a",@progbits
	.sectionflags	@""
	.align	4
.nv.constant0._Z7Set_H_YPdS_S_did:
	.zero		944


//--------------------- .nv.constant0._Z7Set_H_XPdS_S_did --------------------------
	.section	.nv.constant0._Z7Set_H_XPdS_S_did,"a",@progbits
	.sectionflags	@""
	.align	4
.nv.constant0._Z7Set_H_XPdS_S_did:
	.zero		944


//--------------------- .nv.constant0._Z8InitWallPddi --------------------------
	.section	.nv.constant0._Z8InitWallPddi,"a",@progbits
	.sectionflags	@""
	.align	4
.nv.constant0._Z8InitWallPddi:
	.zero		916


//--------------------- SYMBOLS --------------------------

	.type		.nv.reservedSmem.offset0,@object
	.size		.nv.reservedSmem.offset0,0x4
